	.target	sm_100a

	.elftype	@"ET_EXEC"


//--------------------- .note.nv.tkinfo           --------------------------
	.section	.note.nv.tkinfo,"",@"SHT_NOTE"
	.sectionflags	@"SHF_NOTE_NV_TKINFO"
	.tkinfo
        /*0018*/ 	.word	0x00000081
        /*0030*/ 	.string	""
        /*0030*/ 	.string	"ptxas-blackwell"
        /*0030*/ 	.string	"Cuda compilation tools, release 12.9, V12.9.86"
        /*0030*/ 	.string	"Build cuda_12.9.r12.9/compiler.36037853_0"
        /*0030*/ 	.string	"-v  -suppress-debug-info  -lineinfo  -arch sm_100a "



//--------------------- .note.nv.cuver            --------------------------
	.section	.note.nv.cuver,"",@"SHT_NOTE"
	.sectionflags	@"SHF_NOTE_NV_CUVER"
        /*0018*/ 	.short	0x0001
        /*001a*/ 	.short	0x0064
        /*001c*/ 	.short	0x0001
        /*001e*/ 	.short	0x0000
        /*0020*/ 	.short	0x0001
        /*0022*/ 	.short	0x0000


//--------------------- .nv.info                  --------------------------
	.section	.nv.info,"",@"SHT_CUDA_INFO"
	.align	4


	//----- nvinfo : EIATTR_REGCOUNT
	.align		4
        /*0000*/ 	.byte	0x04, 0x2f
        /*0002*/ 	.short	(.L_4 - .L_3)
	.align		4
.L_3:
        /*0004*/ 	.word	index@(gluon_tcgen05)
        /*0008*/ 	.word	0x00000018


	//----- nvinfo : EIATTR_FRAME_SIZE
	.align		4
.L_4:
        /*000c*/ 	.byte	0x04, 0x11
        /*000e*/ 	.short	(.L_6 - .L_5)
	.align		4
.L_5:
        /*0010*/ 	.word	index@($__internal_2_$__cuda_sm10x_tcgen05_guardrail_trap_unallocated_columns_being_dealloced)
        /*0014*/ 	.word	0x00000000


	//----- nvinfo : EIATTR_FRAME_SIZE
	.align		4
.L_6:
        /*0018*/ 	.byte	0x04, 0x11
        /*001a*/ 	.short	(.L_8 - .L_7)
	.align		4
.L_7:
        /*001c*/ 	.word	index@($__internal_1_$__cuda_sm10x_tcgen05_guardrail_trap_phase_invalid_during_alloc)
        /*0020*/ 	.word	0x00000000


	//----- nvinfo : EIATTR_FRAME_SIZE
	.align		4
.L_8:
        /*0024*/ 	.byte	0x04, 0x11
        /*0026*/ 	.short	(.L_10 - .L_9)
	.align		4
.L_9:
        /*0028*/ 	.word	index@($__internal_0_$__cuda_sm10x_tcgen05_guardrail_trap_col_being_dealloced_not_returned_by_alloc)
        /*002c*/ 	.word	0x00000000


	//----- nvinfo : EIATTR_FRAME_SIZE
	.align		4
.L_10:
        /*0030*/ 	.byte	0x04, 0x11
        /*0032*/ 	.short	(.L_12 - .L_11)
	.align		4
.L_11:
        /*0034*/ 	.word	index@(gluon_tcgen05)
        /*0038*/ 	.word	0x00000000


	//----- nvinfo : EIATTR_MIN_STACK_SIZE
	.align		4
.L_12:
        /*003c*/ 	.byte	0x04, 0x12
        /*003e*/ 	.short	(.L_14 - .L_13)
	.align		4
.L_13:
        /*0040*/ 	.word	index@(gluon_tcgen05)
        /*0044*/ 	.word	0x00000000
.L_14:


//--------------------- .nv.info.gluon_tcgen05    --------------------------
	.section	.nv.info.gluon_tcgen05,"",@"SHT_CUDA_INFO"
	.sectionflags	@""
	.align	4


	//----- nvinfo : EIATTR_CUDA_API_VERSION
	.align		4
        /*0000*/ 	.byte	0x04, 0x37
        /*0002*/ 	.short	(.L_16 - .L_15)
.L_15:
        /*0004*/ 	.word	0x00000081


	//----- nvinfo : EIATTR_KPARAM_INFO
	.align		4
.L_16:
        /*0008*/ 	.byte	0x04, 0x17
        /*000a*/ 	.short	(.L_18 - .L_17)
.L_17:
        /*000c*/ 	.word	0x00000000
        /*0010*/ 	.short	0x000a
        /*0012*/ 	.short	0x0048
        /*0014*/ 	.byte	0x00, 0xf4, 0x21, 0x00


	//----- nvinfo : EIATTR_KPARAM_INFO
	.align		4
.L_18:
        /*0018*/ 	.byte	0x04, 0x17
        /*001a*/ 	.short	(.L_20 - .L_19)
.L_19:
        /*001c*/ 	.word	0x00000000
        /*0020*/ 	.short	0x0009
        /*0022*/ 	.short	0x0040
        /*0024*/ 	.byte	0x00, 0xf4, 0x21, 0x00


	//----- nvinfo : EIATTR_KPARAM_INFO
	.align		4
.L_20:
        /*0028*/ 	.byte	0x04, 0x17
        /*002a*/ 	.short	(.L_22 - .L_21)
.L_21:
        /*002c*/ 	.word	0x00000000
        /*0030*/ 	.short	0x0008
        /*0032*/ 	.short	0x0038
        /*0034*/ 	.byte	0x00, 0xf0, 0x21, 0x00


	//----- nvinfo : EIATTR_KPARAM_INFO
	.align		4
.L_22:
        /*0038*/ 	.byte	0x04, 0x17
        /*003a*/ 	.short	(.L_24 - .L_23)
.L_23:
        /*003c*/ 	.word	0x00000000
        /*0040*/ 	.short	0x0007
        /*0042*/ 	.short	0x0030
        /*0044*/ 	.byte	0x00, 0xf0, 0x21, 0x00


	//----- nvinfo : EIATTR_KPARAM_INFO
	.align		4
.L_24:
        /*0048*/ 	.byte	0x04, 0x17
        /*004a*/ 	.short	(.L_26 - .L_25)
.L_25:
        /*004c*/ 	.word	0x00000000
        /*0050*/ 	.short	0x0006
        /*0052*/ 	.short	0x0028
        /*0054*/ 	.byte	0x00, 0xf0, 0x21, 0x00


	//----- nvinfo : EIATTR_KPARAM_INFO
	.align		4
.L_26:
        /*0058*/ 	.byte	0x04, 0x17
        /*005a*/ 	.short	(.L_28 - .L_27)
.L_27:
        /*005c*/ 	.word	0x00000000
        /*0060*/ 	.short	0x0005
        /*0062*/ 	.short	0x0020
        /*0064*/ 	.byte	0x00, 0xf0, 0x11, 0x00


	//----- nvinfo : EIATTR_KPARAM_INFO
	.align		4
.L_28:
        /*0068*/ 	.byte	0x04, 0x17
        /*006a*/ 	.short	(.L_30 - .L_29)
.L_29:
        /*006c*/ 	.word	0x00000000
        /*0070*/ 	.short	0x0004
        /*0072*/ 	.short	0x001c
        /*0074*/ 	.byte	0x00, 0xf0, 0x11, 0x00


	//----- nvinfo : EIATTR_KPARAM_INFO
	.align		4
.L_30:
        /*0078*/ 	.byte	0x04, 0x17
        /*007a*/ 	.short	(.L_32 - .L_31)
.L_31:
        /*007c*/ 	.word	0x00000000
        /*0080*/ 	.short	0x0003
        /*0082*/ 	.short	0x0018
        /*0084*/ 	.byte	0x00, 0xf0, 0x11, 0x00


	//----- nvinfo : EIATTR_KPARAM_INFO
	.align		4
.L_32:
        /*0088*/ 	.byte	0x04, 0x17
        /*008a*/ 	.short	(.L_34 - .L_33)
.L_33:
        /*008c*/ 	.word	0x00000000
        /*0090*/ 	.short	0x0002
        /*0092*/ 	.short	0x0010
        /*0094*/ 	.byte	0x00, 0xf4, 0x21, 0x00


	//----- nvinfo : EIATTR_KPARAM_INFO
	.align		4
.L_34:
        /*0098*/ 	.byte	0x04, 0x17
        /*009a*/ 	.short	(.L_36 - .L_35)
.L_35:
        /*009c*/ 	.word	0x00000000
        /*00a0*/ 	.short	0x0001
        /*00a2*/ 	.short	0x0008
        /*00a4*/ 	.byte	0x00, 0xf4, 0x21, 0x00


	//----- nvinfo : EIATTR_KPARAM_INFO
	.align		4
.L_36:
        /*00a8*/ 	.byte	0x04, 0x17
        /*00aa*/ 	.short	(.L_38 - .L_37)
.L_37:
        /*00ac*/ 	.word	0x00000000
        /*00b0*/ 	.short	0x0000
        /*00b2*/ 	.short	0x0000
        /*00b4*/ 	.byte	0x00, 0xf4, 0x21, 0x00


	//----- nvinfo : EIATTR_AT_ENTRY_FRAGMENTS
	.align		4
.L_38:
        /*00b8*/ 	.byte	0x04, 0x4f
        /*00ba*/ 	.short	(.L_40 - .L_39)


	//   ....[0]....
.L_39:
        /*00bc*/ 	.word	0x00000004


	//----- nvinfo : EIATTR_RESERVED_SMEM_USED
	.align		4
.L_40:
        /*00c0*/ 	.byte	0x01, 0x41
	.zero		2


	//----- nvinfo : EIATTR_SPARSE_MMA_MASK
	.align		4
        /*00c4*/ 	.byte	0x03, 0x50
        /*00c6*/ 	.short	0x0000


	//----- nvinfo : EIATTR_TCGEN05_1CTA_USED
	.align		4
        /*00c8*/ 	.byte	0x01, 0x51
	.zero		2


	//----- nvinfo : EIATTR_MAXREG_COUNT
	.align		4
        /*00cc*/ 	.byte	0x03, 0x1b
        /*00ce*/ 	.short	0x00ff


	//----- nvinfo : EIATTR_NUM_BARRIERS
	.align		4
        /*00d0*/ 	.byte	0x02, 0x4c
        /*00d2*/ 	.byte	0x01
	.zero		1


	//----- nvinfo : EIATTR_INT_WARP_WIDE_INSTR_OFFSETS
	.align		4
        /*00d4*/ 	.byte	0x04, 0x31
        /*00d6*/ 	.short	(.L_42 - .L_41)


	//   ....[0]....
.L_41:
        /*00d8*/ 	.word	0x00001620


	//   ....[1]....
        /*00dc*/ 	.word	0x00001640


	//   ....[2]....
        /*00e0*/ 	.word	0x000016c0


	//   ....[3]....
        /*00e4*/ 	.word	0x00001a90


	//   ....[4]....
        /*00e8*/ 	.word	0x00001aa0


	//   ....[5]....
        /*00ec*/ 	.word	0x00001ab0


	//   ....[6]....
        /*00f0*/ 	.word	0x00001ac0


	//   ....[7]....
        /*00f4*/ 	.word	0x00001d60


	//   ....[8]....
        /*00f8*/ 	.word	0x00001d70


	//   ....[9]....
        /*00fc*/ 	.word	0x00001ee0


	//   ....[10]....
        /*0100*/ 	.word	0x00001f30


	//   ....[11]....
        /*0104*/ 	.word	0x00001f40


	//   ....[12]....
        /*0108*/ 	.word	0x00001f70


	//   ....[13]....
        /*010c*/ 	.word	0x00002180


	//   ....[14]....
        /*0110*/ 	.word	0x00002190


	//   ....[15]....
        /*0114*/ 	.word	0x00002560


	//   ....[16]....
        /*0118*/ 	.word	0x00002570


	//   ....[17]....
        /*011c*/ 	.word	0x00002820


	//   ....[18]....
        /*0120*/ 	.word	0x00002870


	//----- nvinfo : EIATTR_COOP_GROUP_MASK_REGIDS
	.align		4
.L_42:
        /*0124*/ 	.byte	0x04, 0x29
        /*0126*/ 	.short	(.L_44 - .L_43)


	//   ....[0]....
.L_43:
        /*0128*/ 	.word	0xffffffff


	//   ....[1]....
        /*012c*/ 	.word	0xffffffff


	//   ....[2]....
        /*0130*/ 	.word	0xffffffff


	//   ....[3]....
        /*0134*/ 	.word	0xffffffff


	//   ....[4]....
        /*0138*/ 	.word	0xffffffff


	//   ....[5]....
        /*013c*/ 	.word	0xffffffff


	//   ....[6]....
        /*0140*/ 	.word	0xffffffff


	//   ....[7]....
        /*0144*/ 	.word	0xffffffff


	//   ....[8]....
        /*0148*/ 	.word	0xffffffff


	//   ....[9]....
        /*014c*/ 	.word	0xffffffff


	//----- nvinfo : EIATTR_COOP_GROUP_INSTR_OFFSETS
	.align		4
.L_44:
        /*0150*/ 	.byte	0x04, 0x28
        /*0152*/ 	.short	(.L_46 - .L_45)


	//   ....[0]....
.L_45:
        /*0154*/ 	.word	0x00000050


	//   ....[1]....
        /*0158*/ 	.word	0x00000310


	//   ....[2]....
        /*015c*/ 	.word	0x000004f0


	//   ....[3]....
        /*0160*/ 	.word	0x000009a0


	//   ....[4]....
        /*0164*/ 	.word	0x00000ae0


	//   ....[5]....
        /*0168*/ 	.word	0x00000f50


	//   ....[6]....
        /*016c*/ 	.word	0x00001090


	//   ....[7]....
        /*0170*/ 	.word	0x000014e0


	//   ....[8]....
        /*0174*/ 	.word	0x000026b0


	//   ....[9]....
        /*0178*/ 	.word	0x00002920


	//----- nvinfo : EIATTR_VRC_CTA_INIT_COUNT
	.align		4
.L_46:
        /*017c*/ 	.byte	0x02, 0x4a
        /*017e*/ 	.byte	0x80
	.zero		1


	//----- nvinfo : EIATTR_MBARRIER_INSTR_OFFSETS
	.align		4
        /*0180*/ 	.byte	0x04, 0x39
        /*0182*/ 	.short	(.L_48 - .L_47)


	//   ....[0]....
.L_47:
        /*0184*/ 	.word	0x000016e0
        /*0188*/ 	.word	0x000000ff
        /*018c*/ 	.word	0x00008000
        /*0190*/ 	.short	0x0100
        /*0192*/ 	.byte	0x08
	.zero		1


	//   ....[1]....
        /*0194*/ 	.word	0x000016f0
        /*0198*/ 	.word	0x000000ff
        /*019c*/ 	.word	0x00008020
        /*01a0*/ 	.short	0x0100
        /*01a2*/ 	.byte	0x08
	.zero		1


	//   ....[2]....
        /*01a4*/ 	.word	0x000017a0
        /*01a8*/ 	.word	0x000000ff
        /*01ac*/ 	.word	0x00008008
        /*01b0*/ 	.short	0x0100
        /*01b2*/ 	.byte	0x08
	.zero		1


	//   ....[3]....
        /*01b4*/ 	.word	0x000017b0
        /*01b8*/ 	.word	0x000000ff
        /*01bc*/ 	.word	0x00008028
        /*01c0*/ 	.short	0x0100
        /*01c2*/ 	.byte	0x08
	.zero		1


	//   ....[4]....
        /*01c4*/ 	.word	0x00001890
        /*01c8*/ 	.word	0x000000ff
        /*01cc*/ 	.word	0x00008010
        /*01d0*/ 	.short	0x0100
        /*01d2*/ 	.byte	0x08
	.zero		1


	//   ....[5]....
        /*01d4*/ 	.word	0x000018a0
        /*01d8*/ 	.word	0x000000ff
        /*01dc*/ 	.word	0x00008030
        /*01e0*/ 	.short	0x0100
        /*01e2*/ 	.byte	0x08
	.zero		1


	//   ....[6]....
        /*01e4*/ 	.word	0x000019b0
        /*01e8*/ 	.word	0x000000ff
        /*01ec*/ 	.word	0x00008018
        /*01f0*/ 	.short	0x0100
        /*01f2*/ 	.byte	0x08
	.zero		1


	//   ....[7]....
        /*01f4*/ 	.word	0x000019c0
        /*01f8*/ 	.word	0x000000ff
        /*01fc*/ 	.word	0x00008038
        /*0200*/ 	.short	0x0100
        /*0202*/ 	.byte	0x08
	.zero		1


	//   ....[8]....
        /*0204*/ 	.word	0x00001ba0
        /*0208*/ 	.word	0x000000ff
        /*020c*/ 	.word	0x00008000
        /*0210*/ 	.short	0x010a
        /*0212*/ 	.byte	0x08
	.zero		1


	//   ....[9]....
        /*0214*/ 	.word	0x00001dc0
        /*0218*/ 	.word	0x000000ff
        /*021c*/ 	.word	0x00008020
        /*0220*/ 	.short	0x010a
        /*0222*/ 	.byte	0x08
	.zero		1


	//   ....[10]....
        /*0224*/ 	.word	0x00001fe0
        /*0228*/ 	.word	0x000000ff
        /*022c*/ 	.word	0x00008000
        /*0230*/ 	.short	0x010a
        /*0232*/ 	.byte	0x1c
	.zero		1


	//   ....[11]....
        /*0234*/ 	.word	0x000021d0
        /*0238*/ 	.word	0x000000ff
        /*023c*/ 	.word	0x00008020
        /*0240*/ 	.short	0x010a
        /*0242*/ 	.byte	0x1c
	.zero		1


	//   ....[12]....
        /*0244*/ 	.word	0x000022a0
        /*0248*/ 	.word	0x000000ff
        /*024c*/ 	.word	0x00008000
        /*0250*/ 	.short	0x0108
        /*0252*/ 	.byte	0x08
	.zero		1


	//   ....[13]....
        /*0254*/ 	.word	0x000022b0
        /*0258*/ 	.word	0x000000ff
        /*025c*/ 	.word	0x00008020
        /*0260*/ 	.short	0x0108
        /*0262*/ 	.byte	0x08
	.zero		1


	//   ....[14]....
        /*0264*/ 	.word	0x00002300
        /*0268*/ 	.word	0x000000ff
        /*026c*/ 	.word	0x00008008
        /*0270*/ 	.short	0x0108
        /*0272*/ 	.byte	0x08
	.zero		1


	//   ....[15]....
        /*0274*/ 	.word	0x00002310
        /*0278*/ 	.word	0x000000ff
        /*027c*/ 	.word	0x00008028
        /*0280*/ 	.short	0x0108
        /*0282*/ 	.byte	0x08
	.zero		1


	//   ....[16]....
        /*0284*/ 	.word	0x00002360
        /*0288*/ 	.word	0x000000ff
        /*028c*/ 	.word	0x00008010
        /*0290*/ 	.short	0x0108
        /*0292*/ 	.byte	0x08
	.zero		1


	//   ....[17]....
        /*0294*/ 	.word	0x00002370
        /*0298*/ 	.word	0x000000ff
        /*029c*/ 	.word	0x00008030
        /*02a0*/ 	.short	0x0108
        /*02a2*/ 	.byte	0x08
	.zero		1


	//   ....[18]....
        /*02a4*/ 	.word	0x000023c0
        /*02a8*/ 	.word	0x000000ff
        /*02ac*/ 	.word	0x00008018
        /*02b0*/ 	.short	0x0108
        /*02b2*/ 	.byte	0x08
	.zero		1


	//   ....[19]....
        /*02b4*/ 	.word	0x000023d0
        /*02b8*/ 	.word	0x000000ff
        /*02bc*/ 	.word	0x00008038
        /*02c0*/ 	.short	0x0108
        /*02c2*/ 	.byte	0x08
	.zero		1


	//   ....[20]....
        /*02c4*/ 	.word	0x00002940
        /*02c8*/ 	.word	0x000000ff
        /*02cc*/ 	.word	0x00008000
        /*02d0*/ 	.short	0x010a
        /*02d2*/ 	.byte	0x08
	.zero		1


	//   ....[21]....
        /*02d4*/ 	.word	0x00002970
        /*02d8*/ 	.word	0x000000ff
        /*02dc*/ 	.word	0x00008020
        /*02e0*/ 	.short	0x010a
        /*02e2*/ 	.byte	0x08
	.zero		1


	//   ....[22]....
        /*02e4*/ 	.word	0x000029a0
        /*02e8*/ 	.word	0x000000ff
        /*02ec*/ 	.word	0x00008000
        /*02f0*/ 	.short	0x010a
        /*02f2*/ 	.byte	0x1c
	.zero		1


	//   ....[23]....
        /*02f4*/ 	.word	0x000029d0
        /*02f8*/ 	.word	0x000000ff
        /*02fc*/ 	.word	0x00008020
        /*0300*/ 	.short	0x010a
        /*0302*/ 	.byte	0x1c
	.zero		1


	//----- nvinfo : EIATTR_NUM_MBARRIERS
	.align		4
.L_48:
        /*0304*/ 	.byte	0x03, 0x38
        /*0306*/ 	.short	0x0008


	//----- nvinfo : EIATTR_EXIT_INSTR_OFFSETS
	.align		4
        /*0308*/ 	.byte	0x04, 0x1c
        /*030a*/ 	.short	(.L_50 - .L_49)


	//   ....[0]....
.L_49:
        /*030c*/ 	.word	0x00002930


	//----- nvinfo : EIATTR_REQNTID
	.align		4
.L_50:
        /*0310*/ 	.byte	0x04, 0x10
        /*0312*/ 	.short	(.L_52 - .L_51)
.L_51:
        /*0314*/ 	.word	0x00000100
        /*0318*/ 	.word	0x00000001
        /*031c*/ 	.word	0x00000001


	//----- nvinfo : EIATTR_CRS_STACK_SIZE
	.align		4
.L_52:
        /*0320*/ 	.byte	0x04, 0x1e
        /*0322*/ 	.short	(.L_54 - .L_53)
.L_53:
        /*0324*/ 	.word	0x00000000


	//----- nvinfo : EIATTR_CBANK_PARAM_SIZE
	.align		4
.L_54:
        /*0328*/ 	.byte	0x03, 0x19
        /*032a*/ 	.short	0x0050


	//----- nvinfo : EIATTR_PARAM_CBANK
	.align		4
        /*032c*/ 	.byte	0x04, 0x0a
        /*032e*/ 	.short	(.L_56 - .L_55)
	.align		4
.L_55:
        /*0330*/ 	.word	index@(.nv.constant0.gluon_tcgen05)
        /*0334*/ 	.short	0x0380
        /*0336*/ 	.short	0x0050


	//----- nvinfo : EIATTR_SW_WAR
	.align		4
.L_56:
        /*0338*/ 	.byte	0x04, 0x36
        /*033a*/ 	.short	(.L_58 - .L_57)
.L_57:
        /*033c*/ 	.word	0x00000008
.L_58:


//--------------------- .nv.compat                --------------------------
	.section	.nv.compat,"",@"SHT_CUDA_COMPAT_INFO"
	.align	4
        /*0000*/ 	.byte	0x02, 0x02, 0x02, 0x00, 0x02, 0x05, 0x05, 0x00, 0x02, 0x03, 0x03, 0x00, 0x02, 0x06, 0x01, 0x00


//--------------------- .nv.callgraph             --------------------------
	.section	.nv.callgraph,"",@"SHT_CUDA_CALLGRAPH"
	.align	4
	.sectionentsize	8
	.align		4
        /*0000*/ 	.word	0x00000000
	.align		4
        /*0004*/ 	.word	0xffffffff
	.align		4
        /*0008*/ 	.word	0x00000000
	.align		4
        /*000c*/ 	.word	0xfffffffe
	.align		4
        /*0010*/ 	.word	0x00000000
	.align		4
        /*0014*/ 	.word	0xfffffffd
	.align		4
        /*0018*/ 	.word	0x00000000
	.align		4
        /*001c*/ 	.word	0xfffffffc


//--------------------- .text.gluon_tcgen05       --------------------------
	.section	.text.gluon_tcgen05,"ax",@progbits
	.align	128
        .global         gluon_tcgen05
        .type           gluon_tcgen05,@function
        .size           gluon_tcgen05,(.L_x_85 - gluon_tcgen05)
        .other          gluon_tcgen05,@"STO_CUDA_ENTRY STV_DEFAULT"
gluon_tcgen05:
.text.gluon_tcgen05:
[----:B------:R-:W1:Y:S01]  /*0000*/  LDC R1, c[0x0][0x37c] ;  /* 0x0000df00ff017b82 */ /* 0x000e620000000800 */
[----:B------:R-:W2:Y:S02]  /*0010*/  S2R R0, SR_TID.X ;  /* 0x0000000000007919 */ /* 0x000ea40000002100 */
[----:B--2---:R-:W-:-:S13]  /*0020*/  ISETP.GE.U32.AND P2, PT, R0, 0x20, PT ;  /* 0x000000200000780c */ /* 0x004fda0003f46070 */
[----:B------:R-:W-:Y:S05]  /*0030*/  @P2 BRA `(.L_x_0) ;  /* 0x0000000000b82947 */ /* 0x000fea0003800000 */
[----:B------:R-:W2:Y:S01]  /*0040*/  S2UR UR6, SR_CgaCtaId ;  /* 0x00000000000679c3 */ /* 0x000ea20000008800 */
[----:B------:R-:W-:Y:S01]  /*0050*/  NOP ;  /* 0x0000000000007918 */ /* 0x000fe20000000000 */
[----:B------:R-:W-:Y:S02]  /*0060*/  UMOV UR4, 0x40 ;  /* 0x0000004000047882 */ /* 0x000fe40000000000 */
[----:B--2---:R-:W-:-:S09]  /*0070*/  ULEA UR4, UR6, UR4, 0x18 ;  /* 0x0000000406047291 */ /* 0x004fd2000f8ec0ff */
[----:B------:R-:W2:Y:S01]  /*0080*/  LDS.U8 R2, [UR4] ;  /* 0x00000004ff027984 */ /* 0x000ea20008000000 */
[----:B------:R-:W-:Y:S02]  /*0090*/  UMOV UR4, 0x400 ;  /* 0x0000040000047882 */ /* 0x000fe40000000000 */
[----:B------:R-:W-:Y:S01]  /*00a0*/  ULEA UR4, UR6, UR4, 0x18 ;  /* 0x0000000406047291 */ /* 0x000fe2000f8ec0ff */
[----:B--2---:R-:W-:-:S13]  /*00b0*/  ISETP.NE.AND P0, PT, R2, RZ, PT ;  /* 0x000000ff0200720c */ /* 0x004fda0003f05270 */
[----:B------:R-:W-:Y:S05]  /*00c0*/  @P0 BRA `(.L_x_1) ;  /* 0x00000000007c0947 */ /* 0x000fea0003800000 */
[----:B------:R-:W-:-:S13]  /*00d0*/  ELECT P0, URZ, PT ;  /* 0x0000000000ff782f */ /* 0x000fda0003800000 */
[----:B------:R-:W-:Y:S05]  /*00e0*/  @!P0 BRA `(.L_x_2) ;  /* 0x0000000000848947 */ /* 0x000fea0003800000 */
[----:B------:R-:W-:Y:S01]  /*00f0*/  UMOV UR5, 0x2 ;  /* 0x0000000200057882 */ /* 0x000fe20000000000 */
[----:B------:R-:W-:Y:S02]  /*0100*/  IMAD.MOV.U32 R5, RZ, RZ, 0x1 ;  /* 0x00000001ff057424 */ /* 0x000fe400078e00ff */
[----:B------:R-:W-:Y:S02]  /*0110*/  IMAD.MOV.U32 R3, RZ, RZ, 0x3 ;  /* 0x00000003ff037424 */ /* 0x000fe400078e00ff */
[----:B------:R-:W-:Y:S04]  /*0120*/  DEPBAR.LE SB2, 0x36 ;  /* 0x0000ad800000791a */ /* 0x000fe80000000000 */
[----:B------:R-:W2:Y:S02]  /*0130*/  UTCATOMSWS.FIND_AND_SET.ALIGN UP0, UR5, UR5 ;  /* 0x00000005000575e3 */ /* 0x000ea40008000800 */
[----:B--2---:R-:W-:-:S04]  /*0140*/  PLOP3.LUT P0, PT, PT, PT, UP0, 0x80, 0x8 ;  /* 0x000000000008781c */ /* 0x004fc80003f0f008 */
[----:B------:R-:W-:-:S04]  /*0150*/  SEL R2, RZ, 0xffffffff, !P0 ;  /* 0xffffffffff027807 */ /* 0x000fc80004000000 */
[----:B------:R-:W-:Y:S01]  /*0160*/  ISETP.NE.AND P0, PT, R2, RZ, PT ;  /* 0x000000ff0200720c */ /* 0x000fe20003f05270 */
[----:B------:R-:W-:-:S12]  /*0170*/  IMAD.U32 R2, RZ, RZ, UR5 ;  /* 0x00000005ff027e24 */ /* 0x000fd8000f8e00ff */
[----:B------:R-:W-:Y:S05]  /*0180*/  @P0 BRA `(.L_x_3) ;  /* 0x0000000000240947 */ /* 0x000fea0003800000 */
.L_x_4:
[----:B------:R-:W-:Y:S05]  /*0190*/  NANOSLEEP 0x64 ;  /* 0x000000640000795d */ /* 0x000fea0003800000 */
[----:B------:R-:W-:-:S05]  /*01a0*/  UMOV UR5, 0x2 ;  /* 0x0000000200057882 */ /* 0x000fca0000000000 */
[----:B------:R-:W-:Y:S04]  /*01b0*/  DEPBAR.LE SB2, 0x36 ;  /* 0x0000ad800000791a */ /* 0x000fe80000000000 */
[----:B------:R-:W2:Y:S02]  /*01c0*/  UTCATOMSWS.FIND_AND_SET.ALIGN UP0, UR5, UR5 ;  /* 0x00000005000575e3 */ /* 0x000ea40008000800 */
[----:B--2---:R-:W-:-:S04]  /*01d0*/  PLOP3.LUT P0, PT, PT, PT, UP0, 0x80, 0x8 ;  /* 0x000000000008781c */ /* 0x004fc80003f0f008 */
[----:B------:R-:W-:-:S04]  /*01e0*/  SEL R2, RZ, 0xffffffff, !P0 ;  /* 0xffffffffff027807 */ /* 0x000fc80004000000 */
[----:B------:R-:W-:Y:S01]  /*01f0*/  ISETP.NE.AND P0, PT, R2, RZ, PT ;  /* 0x000000ff0200720c */ /* 0x000fe20003f05270 */
[----:B------:R-:W-:-:S12]  /*0200*/  IMAD.U32 R2, RZ, RZ, UR5 ;  /* 0x00000005ff027e24 */ /* 0x000fd8000f8e00ff */
[----:B------:R-:W-:Y:S05]  /*0210*/  @!P0 BRA `(.L_x_4) ;  /* 0xfffffffc00dc8947 */ /* 0x000fea000383ffff */
.L_x_3:
[C---:B------:R-:W-:Y:S01]  /*0220*/  VIADD R4, R2.reuse, 0x10 ;  /* 0x0000001002047836 */ /* 0x040fe20000000000 */
[----:B------:R-:W-:Y:S01]  /*0230*/  UMOV UR5, 0x50 ;  /* 0x0000005000057882 */ /* 0x000fe20000000000 */
[----:B------:R-:W-:Y:S01]  /*0240*/  SHF.L.U32 R3, R3, R2, RZ ;  /* 0x0000000203037219 */ /* 0x000fe200000006ff */
[----:B------:R-:W-:Y:S01]  /*0250*/  ULEA UR5, UR6, UR5, 0x18 ;  /* 0x0000000506057291 */ /* 0x000fe2000f8ec0ff */
[----:B------:R-:W-:Y:S01]  /*0260*/  IMAD.SHL.U32 R2, R2, 0x20, RZ ;  /* 0x0000002002027824 */ /* 0x000fe200078e00ff */
[----:B------:R-:W-:-:S04]  /*0270*/  SHF.L.U32 R4, R5, R4, RZ ;  /* 0x0000000405047219 */ /* 0x000fc800000006ff */
[----:B------:R-:W-:-:S05]  /*0280*/  LOP3.LUT R3, R4, R3, RZ, 0xfc, !PT ;  /* 0x0000000304037212 */ /* 0x000fca00078efcff */
[----:B------:R2:W-:Y:S04]  /*0290*/  ATOMS.OR RZ, [UR5], R3 ;  /* 0x00000003ffff798c */ /* 0x0005e8000b000005 */
[----:B------:R2:W-:Y:S01]  /*02a0*/  STS [UR4], R2 ;  /* 0x00000002ff007988 */ /* 0x0005e20008000804 */
[----:B------:R-:W-:Y:S05]  /*02b0*/  BRA `(.L_x_2) ;  /* 0x0000000000107947 */ /* 0x000fea0003800000 */
.L_x_1:
[----:B------:R-:W-:Y:S01]  /*02c0*/  IMAD.MOV.U32 R3, RZ, RZ, -0x1 ;  /* 0xffffffffff037424 */ /* 0x000fe200078e00ff */
[----:B------:R-:W-:-:S04]  /*02d0*/  MOV R2, 0x300 ;  /* 0x0000030000027802 */ /* 0x000fc80000000f00 */
[----:B------:R2:W-:Y:S03]  /*02e0*/  STS [UR4], R3 ;  /* 0x00000003ff007988 */ /* 0x0005e60008000804 */
[----:B-12---:R-:W-:Y:S05]  /*02f0*/  CALL.REL.NOINC `($__internal_1_$__cuda_sm10x_tcgen05_guardrail_trap_phase_invalid_during_alloc) ;  /* 0x0000002400cc7944 */ /* 0x006fea0003c00000 */
.L_x_2:
[----:B------:R-:W-:Y:S05]  /*0300*/  WARPSYNC.ALL ;  /* 0x0000000000007948 */ /* 0x000fea0003800000 */
[----:B------:R-:W-:Y:S01]  /*0310*/  NOP ;  /* 0x0000000000007918 */ /* 0x000fe20000000000 */
.L_x_0:
[----:B------:R-:W3:Y:S08]  /*0320*/  S2UR UR4, SR_CgaCtaId ;  /* 0x00000000000479c3 */ /* 0x000ef00000008800 */
[----:B------:R-:W-:Y:S01]  /*0330*/  BAR.SYNC.DEFER_BLOCKING 0x0 ;  /* 0x0000000000007b1d */ /* 0x000fe20000010000 */
[----:B------:R-:W-:-:S05]  /*0340*/  LOP3.LUT R20, R0, 0xff, RZ, 0xc0, !PT ;  /* 0x000000ff00147812 */ /* 0x000fca00078ec0ff */
[----:B------:R-:W-:Y:S02]  /*0350*/  UMOV UR8, 0x400 ;  /* 0x0000040000087882 */ /* 0x000fe40000000000 */
[----:B------:R-:W4:Y:S08]  /*0360*/  LDC R8, c[0x0][0x3a0] ;  /* 0x0000e800ff087b82 */ /* 0x000f300000000800 */
[----:B------:R-:W5:Y:S01]  /*0370*/  S2UR UR9, SR_CTAID.Y ;  /* 0x00000000000979c3 */ /* 0x000f620000002600 */
[----:B---3--:R-:W-:-:S09]  /*0380*/  ULEA UR8, UR4, UR8, 0x18 ;  /* 0x0000000804087291 */ /* 0x008fd2000f8ec0ff */
[----:B------:R-:W3:Y:S01]  /*0390*/  LDS R4, [UR8] ;  /* 0x00000008ff047984 */ /* 0x000ee20008000800 */
[----:B------:R-:W-:Y:S06]  /*03a0*/  BAR.SYNC.DEFER_BLOCKING 0x0 ;  /* 0x0000000000007b1d */ /* 0x000fec0000010000 */
[----:B------:R-:W-:Y:S05]  /*03b0*/  @P2 BRA `(.L_x_5) ;  /* 0x0000000000182947 */ /* 0x000fea0003800000 */
[----:B------:R-:W-:Y:S01]  /*03c0*/  ELECT P0, URZ, PT ;  /* 0x0000000000ff782f */ /* 0x000fe20003800000 */
[----:B--2---:R-:W-:Y:S01]  /*03d0*/  IMAD.MOV.U32 R2, RZ, RZ, 0x1 ;  /* 0x00000001ff027424 */ /* 0x004fe200078e00ff */
[----:B------:R-:W-:Y:S01]  /*03e0*/  UMOV UR5, 0x40 ;  /* 0x0000004000057882 */ /* 0x000fe20000000000 */
[----:B------:R-:W-:Y:S01]  /*03f0*/  UVIRTCOUNT.DEALLOC.SMPOOL 0x80 ;  /* 0x000000800000784c */ /* 0x000fe20000000000 */
[----:B------:R-:W-:-:S09]  /*0400*/  ULEA UR5, UR4, UR5, 0x18 ;  /* 0x0000000504057291 */ /* 0x000fd2000f8ec0ff */
[----:B------:R2:W-:Y:S03]  /*0410*/  @P0 STS.U8 [UR5], R2 ;  /* 0x00000002ff000988 */ /* 0x0005e60008000005 */
.L_x_5:
[----:B------:R-:W2:Y:S01]  /*0420*/  S2UR UR4, SR_CTAID.Z ;  /* 0x00000000000479c3 */ /* 0x000ea20000002700 */
[----:B------:R-:W5:Y:S01]  /*0430*/  LDCU UR5, c[0x0][0x370] ;  /* 0x00006e00ff0577ac */ /* 0x000f620008000800 */
[----:B------:R-:W-:Y:S01]  /*0440*/  ISETP.GE.U32.AND P0, PT, R20, 0x20, PT ;  /* 0x000000201400780c */ /* 0x000fe20003f06070 */
[----:B----4-:R-:W-:Y:S01]  /*0450*/  VIADD R5, R8, 0xffffffff ;  /* 0xffffffff08057836 */ /* 0x010fe20000000000 */
[C---:B------:R-:W-:Y:S01]  /*0460*/  ISETP.NE.U32.AND P3, PT, R20.reuse, RZ, PT ;  /* 0x000000ff1400720c */ /* 0x040fe20003f65070 */
[----:B------:R-:W2:Y:S02]  /*0470*/  LDCU UR6, c[0x0][0x374] ;  /* 0x00006e80ff0677ac */ /* 0x000ea40008000800 */
[----:B--2---:R-:W-:Y:S01]  /*0480*/  LEA R2, R20, UR8, 0x2 ;  /* 0x0000000814027c11 */ /* 0x004fe2000f8e10ff */
[----:B------:R-:W-:Y:S01]  /*0490*/  BSSY.RECONVERGENT B0, `(.L_x_6) ;  /* 0x0000015000007945 */ /* 0x000fe20003800200 */
[----:B------:R-:W5:Y:S01]  /*04a0*/  S2UR UR7, SR_CTAID.X ;  /* 0x00000000000779c3 */ /* 0x000f620000002500 */
[----:B------:R-:W2:Y:S01]  /*04b0*/  LDCU.64 UR20, c[0x0][0x3c0] ;  /* 0x00007800ff1477ac */ /* 0x000ea20008000a00 */
[----:B---3--:R-:W-:-:S04]  /*04c0*/  R2UR UR23, R4 ;  /* 0x00000000041772ca */ /* 0x008fc800000e0000 */
[----:B------:R3:W-:Y:S02]  /*04d0*/  @!P0 STS [R2], RZ ;  /* 0x000000ff02008388 */ /* 0x0007e40000000800 */
[----:B------:R-:W4:Y:S01]  /*04e0*/  LDC R3, c[0x0][0x398] ;  /* 0x0000e600ff037b82 */ /* 0x000f220000000800 */
[----:B------:R-:W-:Y:S01]  /*04f0*/  NOP ;  /* 0x0000000000007918 */ /* 0x000fe20000000000 */
[----:B------:R3:W-:Y:S01]  /*0500*/  @!P3 STS [UR8+0x20], R5 ;  /* 0x00002005ff00b988 */ /* 0x0007e20008000808 */
[----:B-----5:R-:W-:-:S04]  /*0510*/  UIMAD UR4, UR4, UR6, UR9 ;  /* 0x00000006040472a4 */ /* 0x020fc8000f8e0209 */
[----:B------:R-:W-:-:S04]  /*0520*/  UIMAD UR4, UR4, UR5, UR7 ;  /* 0x00000005040472a4 */ /* 0x000fc8000f8e0207 */
[----:B------:R-:W-:-:S04]  /*0530*/  UIMAD UR4, UR4, 0x180, URZ ;  /* 0x00000180040478a4 */ /* 0x000fc8000f8e02ff */
[----:B--2---:R-:W-:Y:S01]  /*0540*/  UIADD3 UR24, UP0, UPT, UR4, UR20, URZ ;  /* 0x0000001404187290 */ /* 0x004fe2000ff1e0ff */
[----:B----4-:R-:W-:-:S03]  /*0550*/  VIADD R3, R3, 0xffffffff ;  /* 0xffffffff03037836 */ /* 0x010fc60000000000 */
[----:B------:R-:W-:Y:S01]  /*0560*/  ULEA.HI.X.SX32 UR25, UR4, UR21, 0x1, UP0 ;  /* 0x0000001504197291 */ /* 0x000fe200080f0eff */
[----:B---3--:R-:W-:Y:S11]  /*0570*/  @P3 BRA `(.L_x_7) ;  /* 0x0000000000183947 */ /* 0x008ff60003800000 */
[----:B------:R-:W2:Y:S01]  /*0580*/  LDS R4, [UR8+0x8] ;  /* 0x00000808ff047984 */ /* 0x000ea20008000800 */
[----:B------:R-:W3:Y:S01]  /*0590*/  LDC.64 R10, c[0x0][0x380] ;  /* 0x0000e000ff0a7b82 */ /* 0x000ee20000000a00 */
[----:B------:R-:W-:Y:S02]  /*05a0*/  IMAD.MOV.U32 R7, RZ, RZ, 0x70 ;  /* 0x00000070ff077424 */ /* 0x000fe400078e00ff */
[----:B---3--:R3:W-:Y:S03]  /*05b0*/  STS.64 [UR8], R10 ;  /* 0x0000000aff007988 */ /* 0x0087e60008000a08 */
[----:B--2---:R-:W-:-:S05]  /*05c0*/  LOP3.LUT R4, R4, 0x10, R7, 0xd8, !PT ;  /* 0x0000001004047812 */ /* 0x004fca00078ed807 */
[----:B------:R3:W-:Y:S02]  /*05d0*/  STS [UR8+0x8], R4 ;  /* 0x00000804ff007988 */ /* 0x0007e40008000808 */
.L_x_7:
[----:B------:R-:W-:Y:S05]  /*05e0*/  BSYNC.RECONVERGENT B0 ;  /* 0x0000000000007941 */ /* 0x000fea0003800200 */
.L_x_6:
[----:B------:R-:W-:Y:S04]  /*05f0*/  BSSY.RECONVERGENT B0, `(.L_x_8) ;  /* 0x000000a000007945 */ /* 0x000fe80003800200 */
[----:B------:R-:W-:Y:S05]  /*0600*/  @P3 BRA `(.L_x_9) ;  /* 0x0000000000203947 */ /* 0x000fea0003800000 */
[----:B---3--:R-:W2:Y:S01]  /*0610*/  LDS R4, [UR8+0x34] ;  /* 0x00003408ff047984 */ /* 0x008ea20008000800 */
[----:B------:R-:W-:Y:S02]  /*0620*/  IMAD.MOV.U32 R7, RZ, RZ, 0x3f000000 ;  /* 0x3f000000ff077424 */ /* 0x000fe400078e00ff */
[----:B------:R-:W-:Y:S01]  /*0630*/  @!P3 IMAD.MOV.U32 R6, RZ, RZ, 0x3f ;  /* 0x0000003fff06b424 */ /* 0x000fe200078e00ff */
[----:B------:R-:W3:Y:S02]  /*0640*/  @!P3 LDS R9, [UR8+0x38] ;  /* 0x00003808ff09b984 */ /* 0x000ee40008000800 */
[----:B--2---:R-:W-:Y:S02]  /*0650*/  LOP3.LUT R4, R4, 0xff000000, R7, 0xb8, !PT ;  /* 0xff00000004047812 */ /* 0x004fe400078eb807 */
[----:B---3--:R-:W-:-:S03]  /*0660*/  @!P3 LOP3.LUT R6, R9, 0xff, R6, 0xb8, !PT ;  /* 0x000000ff0906b812 */ /* 0x008fc600078eb806 */
[----:B------:R2:W-:Y:S04]  /*0670*/  STS [UR8+0x34], R4 ;  /* 0x00003404ff007988 */ /* 0x0005e80008000808 */
[----:B------:R2:W-:Y:S02]  /*0680*/  @!P3 STS [UR8+0x38], R6 ;  /* 0x00003806ff00b988 */ /* 0x0005e40008000808 */
.L_x_9:
[----:B------:R-:W-:Y:S05]  /*0690*/  BSYNC.RECONVERGENT B0 ;  /* 0x0000000000007941 */ /* 0x000fea0003800200 */
.L_x_8:
[----:B------:R-:W-:Y:S04]  /*06a0*/  BSSY.RECONVERGENT B0, `(.L_x_10) ;  /* 0x000000a000007945 */ /* 0x000fe80003800200 */
[----:B------:R-:W-:Y:S05]  /*06b0*/  @P3 BRA `(.L_x_11) ;  /* 0x0000000000203947 */ /* 0x000fea0003800000 */
[----:B--23--:R-:W2:Y:S01]  /*06c0*/  LDS R4, [UR8+0x1c] ;  /* 0x00001c08ff047984 */ /* 0x00cea20008000800 */
[----:B------:R-:W3:Y:S03]  /*06d0*/  LDC.64 R10, c[0x0][0x3a8] ;  /* 0x0000ea00ff0a7b82 */ /* 0x000ee60000000a00 */
[----:B------:R4:W-:Y:S01]  /*06e0*/  STS [UR8+0x24], R3 ;  /* 0x00002403ff007988 */ /* 0x0009e20008000808 */
[--C-:B---3--:R-:W-:Y:S02]  /*06f0*/  SHF.R.U32.HI R7, RZ, 0x4, R11.reuse ;  /* 0x00000004ff077819 */ /* 0x108fe4000001160b */
[----:B------:R-:W-:-:S05]  /*0700*/  SHF.R.U64 R6, R10, 0x4, R11 ;  /* 0x000000040a067819 */ /* 0x000fca000000120b */
[----:B------:R4:W-:Y:S01]  /*0710*/  STS [UR8+0xc], R6 ;  /* 0x00000c06ff007988 */ /* 0x0009e20008000808 */
[----:B--2---:R-:W-:-:S05]  /*0720*/  LOP3.LUT R4, R4, 0xf, R7, 0xb8, !PT ;  /* 0x0000000f04047812 */ /* 0x004fca00078eb807 */
[----:B------:R4:W-:Y:S02]  /*0730*/  STS [UR8+0x1c], R4 ;  /* 0x00001c04ff007988 */ /* 0x0009e40008000808 */
.L_x_11:
[----:B------:R-:W-:Y:S05]  /*0740*/  BSYNC.RECONVERGENT B0 ;  /* 0x0000000000007941 */ /* 0x000fea0003800200 */
.L_x_10:
[----:B------:R-:W-:Y:S04]  /*0750*/  BSSY.RECONVERGENT B1, `(.L_x_12) ;  /* 0x000001d000017945 */ /* 0x000fe80003800200 */
[----:B------:R-:W-:Y:S04]  /*0760*/  BSSY.RELIABLE B0, `(.L_x_13) ;  /* 0x0000018000007945 */ /* 0x000fe80003800100 */
[----:B------:R-:W-:Y:S05]  /*0770*/  @P3 BRA `(.L_x_14) ;  /* 0x00000000001c3947 */ /* 0x000fea0003800000 */
[----:B--234-:R-:W2:Y:S02]  /*0780*/  LDS R4, [UR8+0x34] ;  /* 0x00003408ff047984 */ /* 0x01cea40008000800 */
[----:B--2---:R-:W-:-:S05]  /*0790*/  LOP3.LUT R4, R4, 0x7, RZ, 0xb8, !PT ;  /* 0x0000000704047812 */ /* 0x004fca00078eb8ff */
[----:B------:R2:W-:Y:S01]  /*07a0*/  STS [UR8+0x34], R4 ;  /* 0x00003404ff007988 */ /* 0x0005e20008000808 */
[----:B------:R-:W-:Y:S05]  /*07b0*/  @P3 BRA `(.L_x_15) ;  /* 0x00000000001c3947 */ /* 0x000fea0003800000 */
[----:B--2---:R-:W2:Y:S02]  /*07c0*/  LDS R4, [UR8+0x34] ;  /* 0x00003408ff047984 */ /* 0x004ea40008000800 */
[----:B--2---:R-:W-:-:S05]  /*07d0*/  LOP3.LUT R4, R4, 0x38, RZ, 0xb8, !PT ;  /* 0x0000003804047812 */ /* 0x004fca00078eb8ff */
[----:B------:R5:W-:Y:S02]  /*07e0*/  STS [UR8+0x34], R4 ;  /* 0x00003404ff007988 */ /* 0x000be40008000808 */
.L_x_14:
[----:B------:R-:W-:Y:S05]  /*07f0*/  @P3 BRA `(.L_x_16) ;  /* 0x00000000001c3947 */ /* 0x000fea0003800000 */
[----:B--2345:R-:W2:Y:S02]  /*0800*/  LDS R4, [UR8+0x8] ;  /* 0x00000808ff047984 */ /* 0x03cea40008000800 */
[----:B--2---:R-:W-:-:S05]  /*0810*/  LOP3.LUT R4, R4, 0x780, RZ, 0xb8, !PT ;  /* 0x0000078004047812 */ /* 0x004fca00078eb8ff */
[----:B------:R3:W-:Y:S02]  /*0820*/  STS [UR8+0x8], R4 ;  /* 0x00000804ff007988 */ /* 0x0007e40008000808 */
.L_x_15:
[----:B------:R-:W-:Y:S05]  /*0830*/  @P3 BRA `(.L_x_17) ;  /* 0x0000000000283947 */ /* 0x000fea0003800000 */
[----:B--23--:R-:W2:Y:S02]  /*0840*/  LDS R4, [UR8+0x8] ;  /* 0x00000808ff047984 */ /* 0x00cea40008000800 */
[----:B--2---:R-:W-:-:S05]  /*0850*/  LOP3.LUT R4, R4, 0x1800, RZ, 0xb8, !PT ;  /* 0x0000180004047812 */ /* 0x004fca00078eb8ff */
[----:B------:R2:W-:Y:S02]  /*0860*/  STS [UR8+0x8], R4 ;  /* 0x00000804ff007988 */ /* 0x0005e40008000808 */
.L_x_16:
[----:B------:R-:W-:Y:S05]  /*0870*/  @P3 BREAK.RELIABLE B0 ;  /* 0x0000000000003942 */ /* 0x000fea0003800100 */
[----:B------:R-:W-:Y:S05]  /*0880*/  @P3 BRA `(.L_x_18) ;  /* 0x0000000000243947 */ /* 0x000fea0003800000 */
[----:B------:R-:W2:Y:S02]  /*0890*/  LDS R7, [UR8+0x8] ;  /* 0x00000808ff077984 */ /* 0x000ea40008000800 */
[----:B--2345:R-:W-:-:S05]  /*08a0*/  IMAD.MOV.U32 R4, RZ, RZ, 0x6000 ;  /* 0x00006000ff047424 */ /* 0x03cfca00078e00ff */
[----:B------:R-:W-:-:S04]  /*08b0*/  LOP3.LUT R4, R7, 0x4000, R4, 0xd8, !PT ;  /* 0x0000400007047812 */ /* 0x000fc800078ed804 */
[----:B------:R-:W-:-:S05]  /*08c0*/  LOP3.LUT R4, R4, 0x400000, RZ, 0xb8, !PT ;  /* 0x0040000004047812 */ /* 0x000fca00078eb8ff */
[----:B------:R4:W-:Y:S02]  /*08d0*/  STS [UR8+0x8], R4 ;  /* 0x00000804ff007988 */ /* 0x0009e40008000808 */
.L_x_17:
[----:B------:R-:W-:Y:S05]  /*08e0*/  BSYNC.RELIABLE B0 ;  /* 0x0000000000007941 */ /* 0x000fea0003800100 */
.L_x_13:
[----:B--234-:R-:W2:Y:S02]  /*08f0*/  @!P3 LDS R4, [UR8+0x8] ;  /* 0x00000808ff04b984 */ /* 0x01cea40008000800 */
[----:B--2---:R-:W-:-:S05]  /*0900*/  @!P3 LOP3.LUT R4, R4, 0x8000, RZ, 0xb8, !PT ;  /* 0x000080000404b812 */ /* 0x004fca00078eb8ff */
[----:B------:R2:W-:Y:S02]  /*0910*/  @!P3 STS [UR8+0x8], R4 ;  /* 0x00000804ff00b988 */ /* 0x0005e40008000808 */
.L_x_18:
[----:B------:R-:W-:Y:S05]  /*0920*/  BSYNC.RECONVERGENT B1 ;  /* 0x0000000000017941 */ /* 0x000fea0003800200 */
.L_x_12:
[----:B------:R-:W-:Y:S05]  /*0930*/  WARPSYNC.ALL ;  /* 0x0000000000007948 */ /* 0x000fea0003800000 */
[----:B------:R-:W-:Y:S01]  /*0940*/  NOP ;  /* 0x0000000000007918 */ /* 0x000fe20000000000 */
[----:B--2345:R-:W2:Y:S02]  /*0950*/  LDC R4, c[0x0][0x39c] ;  /* 0x0000e700ff047b82 */ /* 0x03cea40000000800 */
[----:B--2---:R-:W-:Y:S01]  /*0960*/  VIADD R4, R4, 0xffffffff ;  /* 0xffffffff04047836 */ /* 0x004fe20000000000 */
[----:B------:R-:W-:Y:S06]  /*0970*/  @P0 BRA `(.L_x_19) ;  /* 0x0000000000300947 */ /* 0x000fec0003800000 */
[----:B------:R-:W2:Y:S01]  /*0980*/  S2R R6, SR_LANEID ;  /* 0x0000000000067919 */ /* 0x000ea20000000000 */
[----:B------:R-:W-:Y:S05]  /*0990*/  WARPSYNC.ALL ;  /* 0x0000000000007948 */ /* 0x000fea0003800000 */
[----:B------:R-:W-:Y:S01]  /*09a0*/  NOP ;  /* 0x0000000000007918 */ /* 0x000fe20000000000 */
[----:B--2---:R-:W-:-:S05]  /*09b0*/  IMAD.SHL.U32 R9, R6, 0x4, RZ ;  /* 0x0000000406097824 */ /* 0x004fca00078e00ff */
[----:B------:R-:W2:Y:S01]  /*09c0*/  LDS R11, [R9+UR8] ;  /* 0x00000008090b7984 */ /* 0x000ea20008000800 */
[----:B------:R-:W-:-:S05]  /*09d0*/  IADD3 R6, P1, PT, R9, UR24, RZ ;  /* 0x0000001809067c10 */ /* 0x000fca000ff3e0ff */
[----:B------:R-:W-:-:S05]  /*09e0*/  IMAD.X R7, RZ, RZ, UR25, P1 ;  /* 0x00000019ff077e24 */ /* 0x000fca00088e06ff */
[----:B--2---:R2:W3:Y:S01]  /*09f0*/  ATOMG.E.EXCH.STRONG.GPU PT, RZ, [R6], R11 ;  /* 0x0000000b06ff73a8 */ /* 0x0044e200041ee100 */
[----:B------:R-:W-:-:S04]  /*0a00*/  DEPBAR {5,4,3,2,1,0} ;  /* 0x0000003f0000791a */ /* 0x000fc80000000000 */
[----:B------:R-:W4:Y:S02]  /*0a10*/  CCTL.E.C.LDCU.IV.DEEP [UR24] ;  /* 0x0000000018007540 */ /* 0x000f240009c08000 */
[----:B----4-:R2:W-:Y:S01]  /*0a20*/  UTMACCTL.IV [UR24] ;  /* 0x00000000180079b9 */ /* 0x0105e20008000000 */
[----:B------:R-:W-:Y:S01]  /*0a30*/  NOP ;  /* 0x0000000000007918 */ /* 0x000fe20000000000 */
.L_x_19:
[----:B------:R-:W-:Y:S05]  /*0a40*/  @P0 BRA `(.L_x_20) ;  /* 0x00000000000c0947 */ /* 0x000fea0003800000 */
[----:B------:R0:W-:Y:S01]  /*0a50*/  UTMACMDFLUSH ;  /* 0x00000000000079b7 */ /* 0x0001e20000000000 */
[----:B------:R-:W-:Y:S05]  /*0a60*/  @P0 BRA `(.L_x_20) ;  /* 0x0000000000040947 */ /* 0x000fea0003800000 */
[----:B------:R-:W-:-:S04]  /*0a70*/  DEPBAR.LE SB0, 0x0 ;  /* 0x000080000000791a */ /* 0x000fc80000000000 */
.L_x_20:
[----:B------:R-:W-:Y:S05]  /*0a80*/  WARPSYNC.ALL ;  /* 0x0000000000007948 */ /* 0x000fea0003800000 */
[----:B------:R-:W-:Y:S01]  /*0a90*/  NOP ;  /* 0x0000000000007918 */ /* 0x000fe20000000000 */
[----:B---3--:R-:W-:Y:S06]  /*0aa0*/  BAR.SYNC.DEFER_BLOCKING 0x0 ;  /* 0x0000000000007b1d */ /* 0x008fec0000010000 */
[----:B------:R-:W-:Y:S02]  /*0ab0*/  BSSY.RECONVERGENT B1, `(.L_x_21) ;  /* 0x000000b000017945 */ /* 0x000fe40003800200 */
[----:B------:R-:W-:Y:S06]  /*0ac0*/  BAR.SYNC.DEFER_BLOCKING 0x0 ;  /* 0x0000000000007b1d */ /* 0x000fec0000010000 */
[----:B------:R3:W-:Y:S01]  /*0ad0*/  @!P0 STS [R2], RZ ;  /* 0x000000ff02008388 */ /* 0x0007e20000000800 */
[----:B------:R-:W-:Y:S01]  /*0ae0*/  NOP ;  /* 0x0000000000007918 */ /* 0x000fe20000000000 */
[----:B------:R-:W-:Y:S05]  /*0af0*/  @P3 BRA `(.L_x_22) ;  /* 0x0000000000183947 */ /* 0x000fea0003800000 */
[----:B--2---:R-:W2:Y:S01]  /*0b00*/  LDS R6, [UR8+0x8] ;  /* 0x00000808ff067984 */ /* 0x004ea20008000800 */
[----:B------:R-:W4:Y:S01]  /*0b10*/  LDC.64 R10, c[0x0][0x388] ;  /* 0x0000e200ff0a7b82 */ /* 0x000f220000000a00 */
[----:B------:R-:W-:Y:S02]  /*0b20*/  IMAD.MOV.U32 R7, RZ, RZ, 0x70 ;  /* 0x00000070ff077424 */ /* 0x000fe400078e00ff */
[----:B----4-:R4:W-:Y:S03]  /*0b30*/  STS.64 [UR8], R10 ;  /* 0x0000000aff007988 */ /* 0x0109e60008000a08 */
[----:B--2---:R-:W-:-:S05]  /*0b40*/  LOP3.LUT R6, R6, 0x10, R7, 0xd8, !PT ;  /* 0x0000001006067812 */ /* 0x004fca00078ed807 */
[----:B------:R4:W-:Y:S02]  /*0b50*/  STS [UR8+0x8], R6 ;  /* 0x00000806ff007988 */ /* 0x0009e40008000808 */
.L_x_22:
[----:B--2---:R-:W-:Y:S05]  /*0b60*/  BSYNC.RECONVERGENT B1 ;  /* 0x0000000000017941 */ /* 0x004fea0003800200 */
.L_x_21:
[----:B------:R-:W-:Y:S04]  /*0b70*/  BSSY.RECONVERGENT B1, `(.L_x_23) ;  /* 0x000000a000017945 */ /* 0x000fe80003800200 */
[----:B------:R-:W-:Y:S05]  /*0b80*/  @P3 BRA `(.L_x_24) ;  /* 0x0000000000203947 */ /* 0x000fea0003800000 */
[----:B----4-:R-:W2:Y:S01]  /*0b90*/  LDS R6, [UR8+0x34] ;  /* 0x00003408ff067984 */ /* 0x010ea20008000800 */
[----:B------:R-:W-:Y:S02]  /*0ba0*/  IMAD.MOV.U32 R9, RZ, RZ, 0x3f000000 ;  /* 0x3f000000ff097424 */ /* 0x000fe400078e00ff */
[----:B------:R-:W-:Y:S01]  /*0bb0*/  @!P3 IMAD.MOV.U32 R10, RZ, RZ, 0x3f ;  /* 0x0000003fff0ab424 */ /* 0x000fe200078e00ff */
[----:B------:R-:W4:Y:S02]  /*0bc0*/  @!P3 LDS R7, [UR8+0x38] ;  /* 0x00003808ff07b984 */ /* 0x000f240008000800 */
[----:B--2---:R-:W-:Y:S02]  /*0bd0*/  LOP3.LUT R6, R6, 0xff000000, R9, 0xb8, !PT ;  /* 0xff00000006067812 */ /* 0x004fe400078eb809 */
[----:B----4-:R-:W-:-:S03]  /*0be0*/  @!P3 LOP3.LUT R7, R7, 0xff, R10, 0xb8, !PT ;  /* 0x000000ff0707b812 */ /* 0x010fc600078eb80a */
[----:B------:R2:W-:Y:S04]  /*0bf0*/  STS [UR8+0x34], R6 ;  /* 0x00003406ff007988 */ /* 0x0005e80008000808 */
[----:B------:R2:W-:Y:S02]  /*0c00*/  @!P3 STS [UR8+0x38], R7 ;  /* 0x00003807ff00b988 */ /* 0x0005e40008000808 */
.L_x_24:
[----:B------:R-:W-:Y:S05]  /*0c10*/  BSYNC.RECONVERGENT B1 ;  /* 0x0000000000017941 */ /* 0x000fea0003800200 */
.L_x_23:
[----:B------:R-:W-:Y:S04]  /*0c20*/  BSSY.RECONVERGENT B1, `(.L_x_25) ;  /* 0x0000004000017945 */ /* 0x000fe80003800200 */
[----:B------:R-:W-:Y:S05]  /*0c30*/  @P3 BRA `(.L_x_26) ;  /* 0x0000000000083947 */ /* 0x000fea0003800000 */
[----:B------:R5:W-:Y:S04]  /*0c40*/  STS [UR8+0x24], R5 ;  /* 0x00002405ff007988 */ /* 0x000be80008000808 */
[----:B------:R5:W-:Y:S02]  /*0c50*/  STS [UR8+0x20], R4 ;  /* 0x00002004ff007988 */ /* 0x000be40008000808 */
.L_x_26:
[----:B------:R-:W-:Y:S05]  /*0c60*/  BSYNC.RECONVERGENT B1 ;  /* 0x0000000000017941 */ /* 0x000fea0003800200 */
.L_x_25:
[----:B------:R-:W-:Y:S04]  /*0c70*/  BSSY.RECONVERGENT B2, `(.L_x_27) ;  /* 0x0000025000027945 */ /* 0x000fe80003800200 */
[----:B------:R-:W-:Y:S04]  /*0c80*/  BSSY.RELIABLE B1, `(.L_x_28) ;  /* 0x0000020000017945 */ /* 0x000fe80003800100 */
[----:B------:R-:W-:Y:S05]  /*0c90*/  @P3 BRA `(.L_x_29) ;  /* 0x00000000002c3947 */ /* 0x000fea0003800000 */
[----:B-----5:R-:W5:Y:S01]  /*0ca0*/  LDS R5, [UR8+0x1c] ;  /* 0x00001c08ff057984 */ /* 0x020f620008000800 */
[----:B--2-4-:R-:W2:Y:S02]  /*0cb0*/  LDC.64 R6, c[0x0][0x3b0] ;  /* 0x0000ec00ff067b82 */ /* 0x014ea40000000a00 */
[--C-:B--2---:R-:W-:Y:S02]  /*0cc0*/  SHF.R.U32.HI R10, RZ, 0x4, R7.reuse ;  /* 0x00000004ff0a7819 */ /* 0x104fe40000011607 */
[----:B------:R-:W-:-:S05]  /*0cd0*/  SHF.R.U64 R6, R6, 0x4, R7 ;  /* 0x0000000406067819 */ /* 0x000fca0000001207 */
[----:B------:R2:W-:Y:S01]  /*0ce0*/  STS [UR8+0xc], R6 ;  /* 0x00000c06ff007988 */ /* 0x0005e20008000808 */
[----:B-----5:R-:W-:-:S05]  /*0cf0*/  LOP3.LUT R5, R5, 0xf, R10, 0xb8, !PT ;  /* 0x0000000f05057812 */ /* 0x020fca00078eb80a */
[----:B------:R2:W-:Y:S01]  /*0d00*/  STS [UR8+0x1c], R5 ;  /* 0x00001c05ff007988 */ /* 0x0005e20008000808 */
[----:B------:R-:W-:Y:S05]  /*0d10*/  @P3 BRA `(.L_x_30) ;  /* 0x00000000001c3947 */ /* 0x000fea0003800000 */
[----:B--2---:R-:W2:Y:S02]  /*0d20*/  LDS R5, [UR8+0x34] ;  /* 0x00003408ff057984 */ /* 0x004ea40008000800 */
[----:B--2---:R-:W-:-:S05]  /*0d30*/  LOP3.LUT R5, R5, 0x7, RZ, 0xb8, !PT ;  /* 0x0000000705057812 */ /* 0x004fca00078eb8ff */
[----:B------:R2:W-:Y:S02]  /*0d40*/  STS [UR8+0x34], R5 ;  /* 0x00003405ff007988 */ /* 0x0005e40008000808 */
.L_x_29:
[----:B------:R-:W-:Y:S05]  /*0d50*/  @P3 BRA `(.L_x_31) ;  /* 0x00000000001c3947 */ /* 0x000fea0003800000 */
[----:B--2--5:R-:W2:Y:S02]  /*0d60*/  LDS R5, [UR8+0x34] ;  /* 0x00003408ff057984 */ /* 0x024ea40008000800 */
[----:B--2---:R-:W-:-:S05]  /*0d70*/  LOP3.LUT R5, R5, 0x38, RZ, 0xb8, !PT ;  /* 0x0000003805057812 */ /* 0x004fca00078eb8ff */
[----:B------:R5:W-:Y:S02]  /*0d80*/  STS [UR8+0x34], R5 ;  /* 0x00003405ff007988 */ /* 0x000be40008000808 */
.L_x_30:
[----:B------:R-:W-:Y:S05]  /*0d90*/  @P3 BRA `(.L_x_32) ;  /* 0x00000000001c3947 */ /* 0x000fea0003800000 */
[----:B--2--5:R-:W2:Y:S02]  /*0da0*/  LDS R5, [UR8+0x8] ;  /* 0x00000808ff057984 */ /* 0x024ea40008000800 */
[----:B--2---:R-:W-:-:S05]  /*0db0*/  LOP3.LUT R5, R5, 0x780, RZ, 0xb8, !PT ;  /* 0x0000078005057812 */ /* 0x004fca00078eb8ff */
[----:B------:R2:W-:Y:S02]  /*0dc0*/  STS [UR8+0x8], R5 ;  /* 0x00000805ff007988 */ /* 0x0005e40008000808 */
.L_x_31:
[----:B------:R-:W-:Y:S05]  /*0dd0*/  @P3 BRA `(.L_x_33) ;  /* 0x0000000000283947 */ /* 0x000fea0003800000 */
[----:B--2--5:R-:W2:Y:S02]  /*0de0*/  LDS R5, [UR8+0x8] ;  /* 0x00000808ff057984 */ /* 0x024ea40008000800 */
[----:B--2---:R-:W-:-:S05]  /*0df0*/  LOP3.LUT R5, R5, 0x1800, RZ, 0xb8, !PT ;  /* 0x0000180005057812 */ /* 0x004fca00078eb8ff */
[----:B------:R2:W-:Y:S02]  /*0e00*/  STS [UR8+0x8], R5 ;  /* 0x00000805ff007988 */ /* 0x0005e40008000808 */
.L_x_32:
[----:B------:R-:W-:Y:S05]  /*0e10*/  @P3 BREAK.RELIABLE B1 ;  /* 0x0000000000013942 */ /* 0x000fea0003800100 */
[----:B------:R-:W-:Y:S05]  /*0e20*/  @P3 BRA `(.L_x_34) ;  /* 0x0000000000243947 */ /* 0x000fea0003800000 */
[----:B--2--5:R-:W2:Y:S01]  /*0e30*/  LDS R5, [UR8+0x8] ;  /* 0x00000808ff057984 */ /* 0x024ea20008000800 */
[----:B----4-:R-:W-:-:S05]  /*0e40*/  IMAD.MOV.U32 R6, RZ, RZ, 0x6000 ;  /* 0x00006000ff067424 */ /* 0x010fca00078e00ff */
[----:B--2---:R-:W-:-:S04]  /*0e50*/  LOP3.LUT R5, R5, 0x4000, R6, 0xd8, !PT ;  /* 0x0000400005057812 */ /* 0x004fc800078ed806 */
[----:B------:R-:W-:-:S05]  /*0e60*/  LOP3.LUT R5, R5, 0x400000, RZ, 0xb8, !PT ;  /* 0x0040000005057812 */ /* 0x000fca00078eb8ff */
[----:B------:R2:W-:Y:S02]  /*0e70*/  STS [UR8+0x8], R5 ;  /* 0x00000805ff007988 */ /* 0x0005e40008000808 */
.L_x_33:
[----:B------:R-:W-:Y:S05]  /*0e80*/  BSYNC.RELIABLE B1 ;  /* 0x0000000000017941 */ /* 0x000fea0003800100 */
.L_x_28:
[----:B--2--5:R-:W2:Y:S02]  /*0e90*/  @!P3 LDS R5, [UR8+0x8] ;  /* 0x00000808ff05b984 */ /* 0x024ea40008000800 */
[----:B--2---:R-:W-:-:S05]  /*0ea0*/  @!P3 LOP3.LUT R5, R5, 0x8000, RZ, 0xb8, !PT ;  /* 0x000080000505b812 */ /* 0x004fca00078eb8ff */
[----:B------:R2:W-:Y:S02]  /*0eb0*/  @!P3 STS [UR8+0x8], R5 ;  /* 0x00000805ff00b988 */ /* 0x0005e40008000808 */
.L_x_34:
[----:B------:R-:W-:Y:S05]  /*0ec0*/  BSYNC.RECONVERGENT B2 ;  /* 0x0000000000027941 */ /* 0x000fea0003800200 */
.L_x_27:
[----:B------:R-:W-:Y:S05]  /*0ed0*/  WARPSYNC.ALL ;  /* 0x0000000000007948 */ /* 0x000fea0003800000 */
[----:B------:R-:W-:Y:S01]  /*0ee0*/  NOP ;  /* 0x0000000000007918 */ /* 0x000fe20000000000 */
[----:B------:R-:W-:-:S04]  /*0ef0*/  UIADD3 UR5, UPT, UPT, UR4, 0x80, URZ ;  /* 0x0000008004057890 */ /* 0x000fc8000fffe0ff */
[----:B------:R-:W-:-:S04]  /*0f00*/  UIADD3 UR26, UP0, UPT, UR5, UR20, URZ ;  /* 0x00000014051a7290 */ /* 0x000fc8000ff1e0ff */
[----:B------:R-:W-:Y:S01]  /*0f10*/  ULEA.HI.X.SX32 UR27, UR5, UR21, 0x1, UP0 ;  /* 0x00000015051b7291 */ /* 0x000fe200080f0eff */
[----:B------:R-:W-:Y:S11]  /*0f20*/  @P0 BRA `(.L_x_35) ;  /* 0x0000000000300947 */ /* 0x000ff60003800000 */
[----:B--2--5:R-:W2:Y:S01]  /*0f30*/  S2R R5, SR_LANEID ;  /* 0x0000000000057919 */ /* 0x024ea20000000000 */
[----:B------:R-:W-:Y:S05]  /*0f40*/  WARPSYNC.ALL ;  /* 0x0000000000007948 */ /* 0x000fea0003800000 */
[----:B------:R-:W-:Y:S01]  /*0f50*/  NOP ;  /* 0x0000000000007918 */ /* 0x000fe20000000000 */
[----:B--2---:R-:W-:-:S05]  /*0f60*/  IMAD.SHL.U32 R9, R5, 0x4, RZ ;  /* 0x0000000405097824 */ /* 0x004fca00078e00ff */
[----:B------:R-:W2:Y:S01]  /*0f70*/  LDS R5, [R9+UR8] ;  /* 0x0000000809057984 */ /* 0x000ea20008000800 */
[----:B----4-:R-:W-:-:S05]  /*0f80*/  IADD3 R6, P1, PT, R9, UR26, RZ ;  /* 0x0000001a09067c10 */ /* 0x010fca000ff3e0ff */
[----:B------:R-:W-:-:S05]  /*0f90*/  IMAD.X R7, RZ, RZ, UR27, P1 ;  /* 0x0000001bff077e24 */ /* 0x000fca00088e06ff */
[----:B--2---:R2:W4:Y:S01]  /*0fa0*/  ATOMG.E.EXCH.STRONG.GPU PT, RZ, [R6], R5 ;  /* 0x0000000506ff73a8 */ /* 0x00452200041ee100 */
[----:B------:R-:W-:-:S04]  /*0fb0*/  DEPBAR {5,4,3,2,1,0} ;  /* 0x0000003f0000791a */ /* 0x000fc80000000000 */
[----:B------:R-:W5:Y:S02]  /*0fc0*/  CCTL.E.C.LDCU.IV.DEEP [UR26] ;  /* 0x000000001a007540 */ /* 0x000f640009c08000 */
[----:B-----5:R2:W-:Y:S01]  /*0fd0*/  UTMACCTL.IV [UR26] ;  /* 0x000000001a0079b9 */ /* 0x0205e20008000000 */
[----:B------:R-:W-:Y:S01]  /*0fe0*/  NOP ;  /* 0x0000000000007918 */ /* 0x000fe20000000000 */
.L_x_35:
[----:B------:R-:W-:Y:S05]  /*0ff0*/  @P0 BRA `(.L_x_36) ;  /* 0x00000000000c0947 */ /* 0x000fea0003800000 */
[----:B------:R0:W-:Y:S01]  /*1000*/  UTMACMDFLUSH ;  /* 0x00000000000079b7 */ /* 0x0001e20000000000 */
[----:B------:R-:W-:Y:S05]  /*1010*/  @P0 BRA `(.L_x_36) ;  /* 0x0000000000040947 */ /* 0x000fea0003800000 */
[----:B------:R-:W-:-:S04]  /*1020*/  DEPBAR.LE SB0, 0x0 ;  /* 0x000080000000791a */ /* 0x000fc80000000000 */
.L_x_36:
[----:B------:R-:W-:Y:S05]  /*1030*/  WARPSYNC.ALL ;  /* 0x0000000000007948 */ /* 0x000fea0003800000 */
[----:B------:R-:W-:Y:S01]  /*1040*/  NOP ;  /* 0x0000000000007918 */ /* 0x000fe20000000000 */
[----:B----4-:R-:W-:Y:S06]  /*1050*/  BAR.SYNC.DEFER_BLOCKING 0x0 ;  /* 0x0000000000007b1d */ /* 0x010fec0000010000 */
[----:B------:R-:W-:Y:S02]  /*1060*/  BSSY.RECONVERGENT B2, `(.L_x_37) ;  /* 0x000000b000027945 */ /* 0x000fe40003800200 */
[----:B------:R-:W-:Y:S06]  /*1070*/  BAR.SYNC.DEFER_BLOCKING 0x0 ;  /* 0x0000000000007b1d */ /* 0x000fec0000010000 */
[----:B------:R4:W-:Y:S01]  /*1080*/  @!P0 STS [R2], RZ ;  /* 0x000000ff02008388 */ /* 0x0009e20000000800 */
[----:B------:R-:W-:Y:S01]  /*1090*/  NOP ;  /* 0x0000000000007918 */ /* 0x000fe20000000000 */
[----:B------:R-:W-:Y:S05]  /*10a0*/  @P3 BRA `(.L_x_38) ;  /* 0x0000000000183947 */ /* 0x000fea0003800000 */
[----:B---34-:R-:W3:Y:S01]  /*10b0*/  LDS R2, [UR8+0x8] ;  /* 0x00000808ff027984 */ /* 0x018ee20008000800 */
[----:B--2---:R-:W2:Y:S01]  /*10c0*/  LDC.64 R6, c[0x0][0x390] ;  /* 0x0000e400ff067b82 */ /* 0x004ea20000000a00 */
[----:B-----5:R-:W-:Y:S02]  /*10d0*/  IMAD.MOV.U32 R5, RZ, RZ, 0x70 ;  /* 0x00000070ff057424 */ /* 0x020fe400078e00ff */
[----:B--2---:R2:W-:Y:S03]  /*10e0*/  STS.64 [UR8], R6 ;  /* 0x00000006ff007988 */ /* 0x0045e60008000a08 */
[----:B---3--:R-:W-:-:S05]  /*10f0*/  LOP3.LUT R2, R2, 0x10, R5, 0xd8, !PT ;  /* 0x0000001002027812 */ /* 0x008fca00078ed805 */
[----:B------:R2:W-:Y:S02]  /*1100*/  STS [UR8+0x8], R2 ;  /* 0x00000802ff007988 */ /* 0x0005e40008000808 */
.L_x_38:
[----:B--2---:R-:W-:Y:S05]  /*1110*/  BSYNC.RECONVERGENT B2 ;  /* 0x0000000000027941 */ /* 0x004fea0003800200 */
.L_x_37:
[----:B------:R-:W-:Y:S04]  /*1120*/  BSSY.RECONVERGENT B3, `(.L_x_39) ;  /* 0x0000033000037945 */ /* 0x000fe80003800200 */
[----:B------:R-:W-:Y:S04]  /*1130*/  BSSY.RELIABLE B2, `(.L_x_40) ;  /* 0x000002e000027945 */ /* 0x000fe80003800100 */
[----:B------:R-:W-:Y:S05]  /*1140*/  @P3 BRA `(.L_x_41) ;  /* 0x0000000000243947 */ /* 0x000fea0003800000 */
[----:B---34-:R-:W2:Y:S01]  /*1150*/  LDS R2, [UR8+0x34] ;  /* 0x00003408ff027984 */ /* 0x018ea20008000800 */
[----:B-----5:R-:W-:-:S05]  /*1160*/  IMAD.MOV.U32 R5, RZ, RZ, 0x3f000000 ;  /* 0x3f000000ff057424 */ /* 0x020fca00078e00ff */
[----:B--2---:R-:W-:-:S05]  /*1170*/  LOP3.LUT R2, R2, 0xff000000, R5, 0xb8, !PT ;  /* 0xff00000002027812 */ /* 0x004fca00078eb805 */
[----:B------:R2:W-:Y:S01]  /*1180*/  STS [UR8+0x34], R2 ;  /* 0x00003402ff007988 */ /* 0x0005e20008000808 */
[----:B------:R-:W-:Y:S05]  /*1190*/  @P3 BRA `(.L_x_42) ;  /* 0x0000000000183947 */ /* 0x000fea0003800000 */
[----:B--2---:R-:W2:Y:S01]  /*11a0*/  LDS R2, [UR8+0x38] ;  /* 0x00003808ff027984 */ /* 0x004ea20008000800 */
[----:B------:R-:W-:-:S05]  /*11b0*/  IMAD.MOV.U32 R5, RZ, RZ, 0x3f ;  /* 0x0000003fff057424 */ /* 0x000fca00078e00ff */
[----:B--2---:R-:W-:-:S05]  /*11c0*/  LOP3.LUT R2, R2, 0xff, R5, 0xb8, !PT ;  /* 0x000000ff02027812 */ /* 0x004fca00078eb805 */
[----:B------:R2:W-:Y:S02]  /*11d0*/  STS [UR8+0x38], R2 ;  /* 0x00003802ff007988 */ /* 0x0005e40008000808 */
.L_x_41:
[----:B------:R-:W-:Y:S05]  /*11e0*/  @P3 BRA `(.L_x_43) ;  /* 0x00000000000c3947 */ /* 0x000fea0003800000 */
[----:B------:R2:W-:Y:S02]  /*11f0*/  STS [UR8+0x20], R4 ;  /* 0x00002004ff007988 */ /* 0x0005e40008000808 */
.L_x_42:
[----:B------:R-:W-:Y:S05]  /*1200*/  @P3 BRA `(.L_x_44) ;  /* 0x0000000000243947 */ /* 0x000fea0003800000 */
[----:B------:R2:W-:Y:S02]  /*1210*/  STS [UR8+0x24], R3 ;  /* 0x00002403ff007988 */ /* 0x0005e40008000808 */
.L_x_43:
[----:B------:R-:W-:Y:S05]  /*1220*/  @P3 BRA `(.L_x_45) ;  /* 0x00000000002c3947 */ /* 0x000fea0003800000 */
[----:B--234-:R-:W2:Y:S01]  /*1230*/  LDS R2, [UR8+0x1c] ;  /* 0x00001c08ff027984 */ /* 0x01cea20008000800 */
[----:B------:R-:W3:Y:S02]  /*1240*/  LDC.64 R6, c[0x0][0x3b8] ;  /* 0x0000ee00ff067b82 */ /* 0x000ee40000000a00 */
[--C-:B---3-5:R-:W-:Y:S02]  /*1250*/  SHF.R.U32.HI R5, RZ, 0x4, R7.reuse ;  /* 0x00000004ff057819 */ /* 0x128fe40000011607 */
[----:B------:R-:W-:-:S05]  /*1260*/  SHF.R.U64 R3, R6, 0x4, R7 ;  /* 0x0000000406037819 */ /* 0x000fca0000001207 */
[----:B------:R3:W-:Y:S01]  /*1270*/  STS [UR8+0xc], R3 ;  /* 0x00000c03ff007988 */ /* 0x0007e20008000808 */
[----:B--2---:R-:W-:-:S05]  /*1280*/  LOP3.LUT R2, R2, 0xf, R5, 0xb8, !PT ;  /* 0x0000000f02027812 */ /* 0x004fca00078eb805 */
[----:B------:R3:W-:Y:S02]  /*1290*/  STS [UR8+0x1c], R2 ;  /* 0x00001c02ff007988 */ /* 0x0007e40008000808 */
.L_x_44:
[----:B------:R-:W-:Y:S05]  /*12a0*/  @P3 BRA `(.L_x_46) ;  /* 0x00000000001c3947 */ /* 0x000fea0003800000 */
[----:B--234-:R-:W2:Y:S02]  /*12b0*/  LDS R2, [UR8+0x34] ;  /* 0x00003408ff027984 */ /* 0x01cea40008000800 */
[----:B--2---:R-:W-:-:S05]  /*12c0*/  LOP3.LUT R2, R2, 0x7, RZ, 0xb8, !PT ;  /* 0x0000000702027812 */ /* 0x004fca00078eb8ff */
[----:B------:R2:W-:Y:S02]  /*12d0*/  STS [UR8+0x34], R2 ;  /* 0x00003402ff007988 */ /* 0x0005e40008000808 */
.L_x_45:
[----:B------:R-:W-:Y:S05]  /*12e0*/  @P3 BRA `(.L_x_47) ;  /* 0x00000000001c3947 */ /* 0x000fea0003800000 */
[----:B--234-:R-:W2:Y:S02]  /*12f0*/  LDS R2, [UR8+0x34] ;  /* 0x00003408ff027984 */ /* 0x01cea40008000800 */
[----:B--2---:R-:W-:-:S05]  /*1300*/  LOP3.LUT R2, R2, 0x38, RZ, 0xb8, !PT ;  /* 0x0000003802027812 */ /* 0x004fca00078eb8ff */
[----:B------:R2:W-:Y:S02]  /*1310*/  STS [UR8+0x34], R2 ;  /* 0x00003402ff007988 */ /* 0x0005e40008000808 */
.L_x_46:
[----:B------:R-:W-:Y:S05]  /*1320*/  @P3 BRA `(.L_x_48) ;  /* 0x00000000001c3947 */ /* 0x000fea0003800000 */
[----:B--234-:R-:W2:Y:S02]  /*1330*/  LDS R2, [UR8+0x8] ;  /* 0x00000808ff027984 */ /* 0x01cea40008000800 */
[----:B--2---:R-:W-:-:S05]  /*1340*/  LOP3.LUT R2, R2, 0x780, RZ, 0xb8, !PT ;  /* 0x0000078002027812 */ /* 0x004fca00078eb8ff */
[----:B------:R2:W-:Y:S02]  /*1350*/  STS [UR8+0x8], R2 ;  /* 0x00000802ff007988 */ /* 0x0005e40008000808 */
.L_x_47:
[----:B------:R-:W-:Y:S05]  /*1360*/  @P3 BRA `(.L_x_49) ;  /* 0x0000000000283947 */ /* 0x000fea0003800000 */
[----:B--234-:R-:W2:Y:S02]  /*1370*/  LDS R2, [UR8+0x8] ;  /* 0x00000808ff027984 */ /* 0x01cea40008000800 */
[----:B--2---:R-:W-:-:S05]  /*1380*/  LOP3.LUT R2, R2, 0x1800, RZ, 0xb8, !PT ;  /* 0x0000180002027812 */ /* 0x004fca00078eb8ff */
[----:B------:R2:W-:Y:S02]  /*1390*/  STS [UR8+0x8], R2 ;  /* 0x00000802ff007988 */ /* 0x0005e40008000808 */
.L_x_48:
[----:B------:R-:W-:Y:S05]  /*13a0*/  @P3 BREAK.RELIABLE B2 ;  /* 0x0000000000023942 */ /* 0x000fea0003800100 */
[----:B------:R-:W-:Y:S05]  /*13b0*/  @P3 BRA `(.L_x_50) ;  /* 0x0000000000243947 */ /* 0x000fea0003800000 */
[----:B--234-:R-:W2:Y:S01]  /*13c0*/  LDS R2, [UR8+0x8] ;  /* 0x00000808ff027984 */ /* 0x01cea20008000800 */
[----:B------:R-:W-:-:S05]  /*13d0*/  IMAD.MOV.U32 R3, RZ, RZ, 0x6000 ;  /* 0x00006000ff037424 */ /* 0x000fca00078e00ff */
[----:B--2---:R-:W-:-:S04]  /*13e0*/  LOP3.LUT R2, R2, 0x4000, R3, 0xd8, !PT ;  /* 0x0000400002027812 */ /* 0x004fc800078ed803 */
[----:B------:R-:W-:-:S05]  /*13f0*/  LOP3.LUT R2, R2, 0x400000, RZ, 0xb8, !PT ;  /* 0x0040000002027812 */ /* 0x000fca00078eb8ff */
[----:B------:R2:W-:Y:S02]  /*1400*/  STS [UR8+0x8], R2 ;  /* 0x00000802ff007988 */ /* 0x0005e40008000808 */
.L_x_49:
[----:B------:R-:W-:Y:S05]  /*1410*/  BSYNC.RELIABLE B2 ;  /* 0x0000000000027941 */ /* 0x000fea0003800100 */
.L_x_40:
[----:B--234-:R-:W2:Y:S02]  /*1420*/  @!P3 LDS R2, [UR8+0x8] ;  /* 0x00000808ff02b984 */ /* 0x01cea40008000800 */
[----:B--2---:R-:W-:-:S05]  /*1430*/  @!P3 LOP3.LUT R2, R2, 0x8000, RZ, 0xb8, !PT ;  /* 0x000080000202b812 */ /* 0x004fca00078eb8ff */
[----:B------:R2:W-:Y:S02]  /*1440*/  @!P3 STS [UR8+0x8], R2 ;  /* 0x00000802ff00b988 */ /* 0x0005e40008000808 */
.L_x_50:
[----:B------:R-:W-:Y:S05]  /*1450*/  BSYNC.RECONVERGENT B3 ;  /* 0x0000000000037941 */ /* 0x000fea0003800200 */
.L_x_39:
[----:B------:R-:W-:Y:S05]  /*1460*/  WARPSYNC.ALL ;  /* 0x0000000000007948 */ /* 0x000fea0003800000 */
[----:B------:R-:W-:Y:S01]  /*1470*/  NOP ;  /* 0x0000000000007918 */ /* 0x000fe20000000000 */
[----:B------:R-:W-:-:S04]  /*1480*/  UIADD3 UR4, UPT, UPT, UR4, 0x100, URZ ;  /* 0x0000010004047890 */ /* 0x000fc8000fffe0ff */
[----:B------:R-:W-:-:S04]  /*1490*/  UIADD3 UR20, UP0, UPT, UR4, UR20, URZ ;  /* 0x0000001404147290 */ /* 0x000fc8000ff1e0ff */
[----:B------:R-:W-:Y:S01]  /*14a0*/  ULEA.HI.X.SX32 UR21, UR4, UR21, 0x1, UP0 ;  /* 0x0000001504157291 */ /* 0x000fe200080f0eff */
[----:B------:R-:W-:Y:S11]  /*14b0*/  @P0 BRA `(.L_x_51) ;  /* 0x0000000000300947 */ /* 0x000ff60003800000 */
[----:B--234-:R-:W2:Y:S01]  /*14c0*/  S2R R2, SR_LANEID ;  /* 0x0000000000027919 */ /* 0x01cea20000000000 */
[----:B------:R-:W-:Y:S05]  /*14d0*/  WARPSYNC.ALL ;  /* 0x0000000000007948 */ /* 0x000fea0003800000 */
[----:B------:R-:W-:Y:S01]  /*14e0*/  NOP ;  /* 0x0000000000007918 */ /* 0x000fe20000000000 */
[----:B--2---:R-:W-:-:S05]  /*14f0*/  IMAD.SHL.U32 R4, R2, 0x4, RZ ;  /* 0x0000000402047824 */ /* 0x004fca00078e00ff */
[----:B-----5:R-:W2:Y:S01]  /*1500*/  LDS R5, [R4+UR8] ;  /* 0x0000000804057984 */ /* 0x020ea20008000800 */
[----:B------:R-:W-:-:S05]  /*1510*/  IADD3 R2, P1, PT, R4, UR20, RZ ;  /* 0x0000001404027c10 */ /* 0x000fca000ff3e0ff */
[----:B------:R-:W-:-:S05]  /*1520*/  IMAD.X R3, RZ, RZ, UR21, P1 ;  /* 0x00000015ff037e24 */ /* 0x000fca00088e06ff */
[----:B--2---:R2:W3:Y:S01]  /*1530*/  ATOMG.E.EXCH.STRONG.GPU PT, RZ, [R2], R5 ;  /* 0x0000000502ff73a8 */ /* 0x0044e200041ee100 */
[----:B------:R-:W-:-:S04]  /*1540*/  DEPBAR {5,4,3,2,1,0} ;  /* 0x0000003f0000791a */ /* 0x000fc80000000000 */
[----:B------:R-:W4:Y:S02]  /*1550*/  CCTL.E.C.LDCU.IV.DEEP [UR20] ;  /* 0x0000000014007540 */ /* 0x000f240009c08000 */
[----:B----4-:R2:W-:Y:S01]  /*1560*/  UTMACCTL.IV [UR20] ;  /* 0x00000000140079b9 */ /* 0x0105e20008000000 */
[----:B------:R-:W-:Y:S01]  /*1570*/  NOP ;  /* 0x0000000000007918 */ /* 0x000fe20000000000 */
.L_x_51:
[----:B------:R-:W-:Y:S05]  /*1580*/  @P0 BRA `(.L_x_52) ;  /* 0x00000000000c0947 */ /* 0x000fea0003800000 */
[----:B------:R0:W-:Y:S01]  /*1590*/  UTMACMDFLUSH ;  /* 0x00000000000079b7 */ /* 0x0001e20000000000 */
[----:B------:R-:W-:Y:S05]  /*15a0*/  @P0 BRA `(.L_x_52) ;  /* 0x0000000000040947 */ /* 0x000fea0003800000 */
[----:B------:R-:W-:-:S04]  /*15b0*/  DEPBAR.LE SB0, 0x0 ;  /* 0x000080000000791a */ /* 0x000fc80000000000 */
.L_x_52:
[----:B------:R-:W-:Y:S05]  /*15c0*/  WARPSYNC.ALL ;  /* 0x0000000000007948 */ /* 0x000fea0003800000 */
[----:B------:R-:W-:Y:S01]  /*15d0*/  NOP ;  /* 0x0000000000007918 */ /* 0x000fe20000000000 */
[----:B---3--:R-:W-:Y:S01]  /*15e0*/  BAR.SYNC.DEFER_BLOCKING 0x0 ;  /* 0x0000000000007b1d */ /* 0x008fe20000010000 */
[----:B--2-4-:R-:W-:Y:S01]  /*15f0*/  SHF.R.U32.HI R2, RZ, 0x5, R0 ;  /* 0x00000005ff027819 */ /* 0x014fe20000011600 */
[----:B------:R-:W-:-:S03]  /*1600*/  UIADD3 UR15, UPT, UPT, UR8, 0x8020, URZ ;  /* 0x00008020080f7890 */ /* 0x000fc6000fffe0ff */
[----:B------:R-:W-:Y:S01]  /*1610*/  R2UR UR22, R2 ;  /* 0x00000000021672ca */ /* 0x000fe200000e0000 */
[----:B------:R-:W-:Y:S01]  /*1620*/  VOTEU.ALL UP0, P3 ;  /* 0x0000000000ff7886 */ /* 0x000fe20001800000 */
[----:B------:R-:W-:Y:S01]  /*1630*/  UMOV UR4, 0x1 ;  /* 0x0000000100047882 */ /* 0x000fe20000000000 */
[----:B------:R-:W-:Y:S01]  /*1640*/  VOTEU.ALL UP1, P3 ;  /* 0x0000000000ff7886 */ /* 0x000fe20001820000 */
[----:B------:R-:W-:Y:S02]  /*1650*/  BSSY.RECONVERGENT B3, `(.L_x_53) ;  /* 0x0000018000037945 */ /* 0x000fe40003800200 */
[----:B------:R-:W-:-:S04]  /*1660*/  @!UP0 UIADD3 UR10, UPT, UPT, -UR4, 0x100000, URZ ;  /* 0x00100000040a8890 */ /* 0x000fc8000fffe1ff */
[----:B------:R-:W-:Y:S02]  /*1670*/  @!UP0 USHF.L.U32 UR11, UR10, 0xb, URZ ;  /* 0x0000000b0a0b8899 */ /* 0x000fe400080006ff */
[----:B------:R-:W-:Y:S02]  /*1680*/  @!UP0 USHF.L.U32 UR10, UR10, 0x1, URZ ;  /* 0x000000010a0a8899 */ /* 0x000fe400080006ff */
[----:B------:R-:W-:-:S04]  /*1690*/  @!UP0 UIADD3 UR4, UPT, UPT, -UR4, 0x100000, URZ ;  /* 0x0010000004048890 */ /* 0x000fc8000fffe1ff */
[----:B------:R-:W-:Y:S02]  /*16a0*/  @!UP0 USHF.L.U32 UR5, UR4, 0xb, URZ ;  /* 0x0000000b04058899 */ /* 0x000fe400080006ff */
[----:B------:R-:W-:Y:S01]  /*16b0*/  @!UP0 USHF.L.U32 UR4, UR4, 0x1, URZ ;  /* 0x0000000104048899 */ /* 0x000fe200080006ff */
[----:B------:R-:W-:Y:S01]  /*16c0*/  VOTEU.ALL UP0, P3 ;  /* 0x0000000000ff7886 */ /* 0x000fe20001800000 */
[----:B------:R-:W2:Y:S04]  /*16d0*/  FENCE.VIEW.ASYNC.S ;  /* 0x00000000000073c6 */ /* 0x000ea80000000000 */
[----:B--2---:R2:W3:Y:S06]  /*16e0*/  @!UP0 SYNCS.EXCH.64 URZ, [UR8+0x8000], UR10 ;  /* 0x0080000a08ff85b2 */ /* 0x0044ec0008000100 */
[----:B------:R2:W3:Y:S02]  /*16f0*/  @!UP1 SYNCS.EXCH.64 URZ, [UR8+0x8020], UR4 ;  /* 0x0080200408ff95b2 */ /* 0x0004e40008000100 */
[----:B---3--:R-:W-:Y:S06]  /*1700*/  BAR.SYNC.DEFER_BLOCKING 0x0 ;  /* 0x0000000000007b1d */ /* 0x008fec0000010000 */
[----:B------:R-:W-:Y:S05]  /*1710*/  @P3 BRA `(.L_x_54) ;  /* 0x00000000002c3947 */ /* 0x000fea0003800000 */
[----:B--2---:R-:W-:Y:S02]  /*1720*/  UMOV UR4, 0x1 ;  /* 0x0000000100047882 */ /* 0x004fe40000000000 */
[----:B------:R-:W-:-:S04]  /*1730*/  UIADD3 UR10, UPT, UPT, -UR4, 0x100000, URZ ;  /* 0x00100000040a7890 */ /* 0x000fc8000fffe1ff */
[----:B------:R-:W-:Y:S02]  /*1740*/  USHF.L.U32 UR11, UR10, 0xb, URZ ;  /* 0x0000000b0a0b7899 */ /* 0x000fe400080006ff */
[----:B------:R-:W-:Y:S02]  /*1750*/  USHF.L.U32 UR10, UR10, 0x1, URZ ;  /* 0x000000010a0a7899 */ /* 0x000fe400080006ff */
[----:B------:R-:W-:-:S04]  /*1760*/  UIADD3 UR4, UPT, UPT, -UR4, 0x100000, URZ ;  /* 0x0010000004047890 */ /* 0x000fc8000fffe1ff */
[----:B------:R-:W-:Y:S02]  /*1770*/  USHF.L.U32 UR5, UR4, 0xb, URZ ;  /* 0x0000000b04057899 */ /* 0x000fe400080006ff */
[----:B------:R-:W-:Y:S01]  /*1780*/  USHF.L.U32 UR4, UR4, 0x1, URZ ;  /* 0x0000000104047899 */ /* 0x000fe200080006ff */
[----:B------:R-:W2:Y:S03]  /*1790*/  FENCE.VIEW.ASYNC.S ;  /* 0x00000000000073c6 */ /* 0x000ea60000000000 */
[----:B--2---:R3:W4:Y:S08]  /*17a0*/  SYNCS.EXCH.64 URZ, [UR8+0x8008], UR10 ;  /* 0x0080080a08ff75b2 */ /* 0x0047300008000100 */
[----:B------:R3:W2:Y:S02]  /*17b0*/  SYNCS.EXCH.64 URZ, [UR8+0x8028], UR4 ;  /* 0x0080280408ff75b2 */ /* 0x0006a40008000100 */
[----:B---3--:R-:W-:Y:S01]  /*17c0*/  NOP ;  /* 0x0000000000007918 */ /* 0x008fe20000000000 */
.L_x_54:
[----:B--2---:R-:W-:Y:S05]  /*17d0*/  BSYNC.RECONVERGENT B3 ;  /* 0x0000000000037941 */ /* 0x004fea0003800200 */
.L_x_53:
[----:B----4-:R-:W-:Y:S06]  /*17e0*/  BAR.SYNC.DEFER_BLOCKING 0x0 ;  /* 0x0000000000007b1d */ /* 0x010fec0000010000 */
[----:B------:R-:W-:Y:S04]  /*17f0*/  BSSY.RECONVERGENT B3, `(.L_x_55) ;  /* 0x000000d000037945 */ /* 0x000fe80003800200 */
[----:B------:R-:W-:Y:S05]  /*1800*/  @P3 BRA `(.L_x_56) ;  /* 0x00000000002c3947 */ /* 0x000fea0003800000 */
[----:B------:R-:W-:Y:S02]  /*1810*/  UMOV UR4, 0x1 ;  /* 0x0000000100047882 */ /* 0x000fe40000000000 */
[----:B------:R-:W-:-:S04]  /*1820*/  UIADD3 UR10, UPT, UPT, -UR4, 0x100000, URZ ;  /* 0x00100000040a7890 */ /* 0x000fc8000fffe1ff */
[----:B------:R-:W-:Y:S02]  /*1830*/  USHF.L.U32 UR11, UR10, 0xb, URZ ;  /* 0x0000000b0a0b7899 */ /* 0x000fe400080006ff */
[----:B------:R-:W-:Y:S02]  /*1840*/  USHF.L.U32 UR10, UR10, 0x1, URZ ;  /* 0x000000010a0a7899 */ /* 0x000fe400080006ff */
[----:B------:R-:W-:-:S04]  /*1850*/  UIADD3 UR4, UPT, UPT, -UR4, 0x100000, URZ ;  /* 0x0010000004047890 */ /* 0x000fc8000fffe1ff */
[----:B------:R-:W-:Y:S02]  /*1860*/  USHF.L.U32 UR5, UR4, 0xb, URZ ;  /* 0x0000000b04057899 */ /* 0x000fe400080006ff */
[----:B------:R-:W-:Y:S01]  /*1870*/  USHF.L.U32 UR4, UR4, 0x1, URZ ;  /* 0x0000000104047899 */ /* 0x000fe200080006ff */
[----:B------:R-:W2:Y:S03]  /*1880*/  FENCE.VIEW.ASYNC.S ;  /* 0x00000000000073c6 */ /* 0x000ea60000000000 */
[----:B--2---:R2:W3:Y:S08]  /*1890*/  SYNCS.EXCH.64 URZ, [UR8+0x8010], UR10 ;  /* 0x0080100a08ff75b2 */ /* 0x0044f00008000100 */
[----:B------:R2:W4:Y:S01]  /*18a0*/  SYNCS.EXCH.64 URZ, [UR8+0x8030], UR4 ;  /* 0x0080300408ff75b2 */ /* 0x0005220008000100 */
[----:B------:R-:W-:Y:S01]  /*18b0*/  NOP ;  /* 0x0000000000007918 */ /* 0x000fe20000000000 */
.L_x_56:
[----:B--2---:R-:W-:Y:S05]  /*18c0*/  BSYNC.RECONVERGENT B3 ;  /* 0x0000000000037941 */ /* 0x004fea0003800200 */
.L_x_55:
[----:B---34-:R-:W-:Y:S01]  /*18d0*/  BAR.SYNC.DEFER_BLOCKING 0x0 ;  /* 0x0000000000007b1d */ /* 0x018fe20000010000 */
[----:B------:R-:W-:Y:S01]  /*18e0*/  USHF.L.U32 UR19, UR7, 0x6, URZ ;  /* 0x0000000607137899 */ /* 0x000fe200080006ff */
[----:B------:R-:W-:Y:S01]  /*18f0*/  ISETP.GE.AND P0, PT, R8, 0x1, PT ;  /* 0x000000010800780c */ /* 0x000fe20003f06270 */
[----:B------:R-:W-:-:S03]  /*1900*/  USHF.L.U32 UR14, UR9, 0x6, URZ ;  /* 0x00000006090e7899 */ /* 0x000fc600080006ff */
        /* <DEDUP_REMOVED lines=13> */
.L_x_58:
[----:B--2---:R-:W-:Y:S05]  /*19e0*/  BSYNC.RECONVERGENT B3 ;  /* 0x0000000000037941 */ /* 0x004fea0003800200 */
.L_x_57:
[----:B------:R-:W-:Y:S05]  /*19f0*/  @!P0 BRA `(.L_x_59) ;  /* 0x00000008001c8947 */ /* 0x000fea0003800000 */
[----:B---34-:R-:W-:Y:S01]  /*1a00*/  BAR.SYNC.DEFER_BLOCKING 0x0 ;  /* 0x0000000000007b1d */ /* 0x018fe20000010000 */
[----:B------:R-:W-:Y:S01]  /*1a10*/  @!P3 IMAD.MOV.U32 R2, RZ, RZ, 0x2000 ;  /* 0x00002000ff02b424 */ /* 0x000fe200078e00ff */
[----:B------:R-:W-:Y:S02]  /*1a20*/  ELECT P1, URZ, PT ;  /* 0x0000000000ff782f */ /* 0x000fe40003820000 */
[----:B------:R-:W-:Y:S02]  /*1a30*/  ELECT P0, URZ, PT ;  /* 0x0000000000ff782f */ /* 0x000fe40003800000 */
[C---:B------:R-:W-:Y:S01]  /*1a40*/  ISETP.LT.U32.AND P1, PT, R20.reuse, 0x20, P1 ;  /* 0x000000201400780c */ /* 0x040fe20000f21070 */
[----:B------:R-:W-:Y:S01]  /*1a50*/  UMOV UR11, UR19 ;  /* 0x00000013000b7c82 */ /* 0x000fe20008000000 */
[----:B------:R-:W-:Y:S01]  /*1a60*/  ISETP.LT.U32.AND P0, PT, R20, 0x20, P0 ;  /* 0x000000201400780c */ /* 0x000fe20000701070 */
[----:B------:R-:W-:Y:S01]  /*1a70*/  UIADD3 UR4, UPT, UPT, UR8, 0x4000, URZ ;  /* 0x0000400008047890 */ /* 0x000fe2000fffe0ff */
[----:B------:R-:W-:-:S09]  /*1a80*/  UMOV UR6, UR14 ;  /* 0x0000000e00067c82 */ /* 0x000fd20008000000 */
[----:B------:R-:W-:Y:S01]  /*1a90*/  VOTEU.ANY UP0, P1 ;  /* 0x0000000000ff7886 */ /* 0x000fe20000800100 */
[----:B------:R-:W-:Y:S01]  /*1aa0*/  VOTEU.ANY UP2, P1 ;  /* 0x0000000000ff7886 */ /* 0x000fe20000840100 */
[----:B------:R-:W-:Y:S01]  /*1ab0*/  VOTEU.ANY UP1, P0 ;  /* 0x0000000000ff7886 */ /* 0x000fe20000020100 */
[----:B------:R-:W-:Y:S01]  /*1ac0*/  VOTEU.ANY UP3, P0 ;  /* 0x0000000000ff7886 */ /* 0x000fe20000060100 */
[----:B------:R2:W-:Y:S01]  /*1ad0*/  @!P3 SYNCS.ARRIVE.TRANS64 RZ, [UR8+0x8000], R2 ;  /* 0x00800002ffffb9a7 */ /* 0x0005e20008000008 */
[----:B------:R3:W-:Y:S06]  /*1ae0*/  MEMBAR.ALL.CTA ;  /* 0x0000000000007992 */ /* 0x0007ec0000008000 */
[----:B---3--:R-:W3:Y:S01]  /*1af0*/  FENCE.VIEW.ASYNC.S ;  /* 0x00000000000073c6 */ /* 0x008ee20000000000 */
[----:B------:R-:W-:Y:S01]  /*1b00*/  @UP0 UIADD3 UR9, UPT, UPT, UR8, 0x8000, URZ ;  /* 0x0000800008090890 */ /* 0x000fe2000fffe0ff */
[----:B------:R-:W-:Y:S01]  /*1b10*/  @UP0 UMOV UR10, URZ ;  /* 0x000000ff000a0c82 */ /* 0x000fe20008000000 */
[----:B------:R-:W-:Y:S01]  /*1b20*/  @UP1 UIADD3 UR5, UPT, UPT, UR8, 0x8000, URZ ;  /* 0x0000800008051890 */ /* 0x000fe2000fffe0ff */
[----:B------:R-:W-:Y:S01]  /*1b30*/  @UP1 UMOV UR7, URZ ;  /* 0x000000ff00071c82 */ /* 0x000fe20008000000 */
[----:B------:R-:W-:Y:S01]  /*1b40*/  UISETP.NE.U32.AND UP0, UPT, UR22, URZ, UPT ;  /* 0x000000ff1600728c */ /* 0x000fe2000bf05070 */
[----:B---3--:R-:W-:Y:S06]  /*1b50*/  BAR.SYNC.DEFER_BLOCKING 0x0 ;  /* 0x0000000000007b1d */ /* 0x008fec0000010000 */
[----:B------:R2:W-:Y:S02]  /*1b60*/  @UP2 UTMALDG.2D [UR8], [UR24] ;  /* 0x00000008180025b4 */ /* 0x0005e40008008000 */
[----:B------:R-:W-:Y:S06]  /*1b70*/  BAR.SYNC.DEFER_BLOCKING 0x0 ;  /* 0x0000000000007b1d */ /* 0x000fec0000010000 */
[----:B------:R2:W-:Y:S02]  /*1b80*/  @UP3 UTMALDG.2D [UR4], [UR26] ;  /* 0x000000041a0035b4 */ /* 0x0005e40008008000 */
[----:B------:R-:W-:Y:S06]  /*1b90*/  BAR.SYNC.DEFER_BLOCKING 0x0 ;  /* 0x0000000000007b1d */ /* 0x000fec0000010000 */
[----:B------:R-:W3:Y:S02]  /*1ba0*/  SYNCS.PHASECHK.TRANS64.TRYWAIT P0, [UR8+0x8000], RZ ;  /* 0x008000ffff0075a7 */ /* 0x000ee40008001108 */
[----:B--23--:R-:W-:Y:S05]  /*1bb0*/  @!P0 BRA `(.L_x_60) ;  /* 0x0000000c00608947 */ /* 0x00cfea0003800000 */
.L_x_78:
[----:B------:R-:W-:Y:S05]  /*1bc0*/  BRA.U UP0, `(.L_x_61) ;  /* 0x0000000100547547 */ /* 0x000fea000b800000 */
[----:B------:R-:W-:Y:S02]  /*1bd0*/  USHF.R.U32.HI UR5, URZ, 0x4, UR8 ;  /* 0x00000004ff057899 */ /* 0x000fe40008011608 */
[----:B------:R-:W-:Y:S02]  /*1be0*/  USHF.R.U32.HI UR6, URZ, 0x4, UR4 ;  /* 0x00000004ff067899 */ /* 0x000fe40008011604 */
[----:B------:R-:W-:Y:S02]  /*1bf0*/  USGXT.U32 UR4, UR5, 0xe ;  /* 0x0000000e0504789a */ /* 0x000fe40008000000 */
[----:B------:R-:W-:Y:S01]  /*1c00*/  USGXT.U32 UR6, UR6, 0xe ;  /* 0x0000000e0606789a */ /* 0x000fe20008000000 */
[----:B------:R-:W-:Y:S01]  /*1c10*/  UMOV UR10, 0xfffffffe ;  /* 0xfffffffe000a7882 */ /* 0x000fe20000000000 */
[----:B------:R-:W-:Y:S01]  /*1c20*/  UMOV UR11, 0x7fffbfdf ;  /* 0x7fffbfdf000b7882 */ /* 0x000fe20000000000 */
[----:B------:R-:W-:Y:S01]  /*1c30*/  UMOV UR12, 0xffffff80 ;  /* 0xffffff80000c7882 */ /* 0x000fe20000000000 */
[----:B------:R-:W-:Y:S01]  /*1c40*/  UMOV UR13, 0x7fffbfdf ;  /* 0x7fffbfdf000d7882 */ /* 0x000fe20000000000 */
[----:B------:R-:W-:Y:S01]  /*1c50*/  UMOV UR5, URZ ;  /* 0x000000ff00057c82 */ /* 0x000fe20008000000 */
[----:B------:R-:W-:Y:S01]  /*1c60*/  UMOV UR7, URZ ;  /* 0x000000ff00077c82 */ /* 0x000fe20008000000 */
[----:B------:R-:W-:-:S02]  /*1c70*/  UIADD3.64 UR10, UPT, UPT, UR4, -UR10, URZ ;  /* 0x8000000a040a7297 */ /* 0x000fc4000fffe0ff */
[----:B------:R-:W-:Y:S01]  /*1c80*/  UIADD3.64 UR12, UPT, UPT, UR6, -UR12, URZ ;  /* 0x8000000c060c7297 */ /* 0x000fe2000fffe0ff */
[----:B------:R-:W-:Y:S01]  /*1c90*/  UMOV UR16, 0x0 ;  /* 0x0000000000107882 */ /* 0x000fe20000000000 */
[----:B------:R-:W-:Y:S01]  /*1ca0*/  UMOV UR17, 0x4110010 ;  /* 0x0411001000117882 */ /* 0x000fe20000000000 */
[----:B------:R-:W-:Y:S01]  /*1cb0*/  UMOV UR5, 0x80004020 ;  /* 0x8000402000057882 */ /* 0x000fe20000000000 */
[----:B------:R-:W-:Y:S01]  /*1cc0*/  UMOV UR7, 0x80004020 ;  /* 0x8000402000077882 */ /* 0x000fe20000000000 */
[----:B------:R-:W-:Y:S01]  /*1cd0*/  UMOV UR28, 0x0 ;  /* 0x00000000001c7882 */ /* 0x000fe20000000000 */
[----:B------:R-:W-:Y:S01]  /*1ce0*/  UMOV UR29, 0x4110010 ;  /* 0x04110010001d7882 */ /* 0x000fe20000000000 */
[----:B------:R2:W-:Y:S02]  /*1cf0*/  UTCQMMA gdesc[UR4], gdesc[UR6], tmem[UR23], tmem[UR16], idesc[UR17], !UPT ;  /* 0x00ff1006040075ea */ /* 0x0005e4000f800317 */
[----:B------:R2:W-:Y:S01]  /*1d00*/  UTCQMMA gdesc[UR10], gdesc[UR12], tmem[UR23], tmem[UR28], idesc[UR29], UPT ;  /* 0x00ff1c0c0a0075ea */ /* 0x0005e2000b800317 */
[----:B------:R-:W-:-:S02]  /*1d10*/  NOP ;  /* 0x0000000000007918 */ /* 0x000fc40000000000 */
.L_x_61:
[----:B------:R-:W-:Y:S01]  /*1d20*/  ELECT P0, URZ, PT ;  /* 0x0000000000ff782f */ /* 0x000fe20003800000 */
[----:B--2---:R-:W-:Y:S01]  /*1d30*/  UMOV UR4, UR15 ;  /* 0x0000000f00047c82 */ /* 0x004fe20008000000 */
[----:B------:R-:W-:Y:S02]  /*1d40*/  UMOV UR5, URZ ;  /* 0x000000ff00057c82 */ /* 0x000fe40008000000 */
[----:B------:R-:W-:-:S13]  /*1d50*/  ISETP.LT.U32.AND P0, PT, R20, 0x20, P0 ;  /* 0x000000201400780c */ /* 0x000fda0000701070 */
[----:B------:R-:W-:Y:S01]  /*1d60*/  VOTEU.ANY UP0, P0 ;  /* 0x0000000000ff7886 */ /* 0x000fe20000000100 */
[----:B------:R-:W-:Y:S01]  /*1d70*/  VOTEU.ANY UP1, P0 ;  /* 0x0000000000ff7886 */ /* 0x000fe20000020100 */
[----:B------:R-:W-:-:S03]  /*1d80*/  ISETP.GE.U32.AND P0, PT, R8, 0x41, PT ;  /* 0x000000410800780c */ /* 0x000fc60003f06070 */
[----:B------:R-:W-:Y:S02]  /*1d90*/  @UP0 UMOV UR4, UR4 ;  /* 0x0000000400040c82 */ /* 0x000fe40008000000 */
[----:B------:R2:W-:Y:S01]  /*1da0*/  @UP1 UTCBAR [UR4], URZ ;  /* 0x000000ff040013e9 */ /* 0x0005e200080000ff */
[----:B------:R-:W-:Y:S06]  /*1db0*/  BAR.SYNC.DEFER_BLOCKING 0x0 ;  /* 0x0000000000007b1d */ /* 0x000fec0000010000 */
[----:B------:R-:W3:Y:S02]  /*1dc0*/  SYNCS.PHASECHK.TRANS64.TRYWAIT P1, [UR8+0x8020], RZ ;  /* 0x008020ffff0075a7 */ /* 0x000ee40008021108 */
[----:B--23--:R-:W-:Y:S05]  /*1dd0*/  @!P1 BRA `(.L_x_62) ;  /* 0x0000000800e49947 */ /* 0x00cfea0003800000 */
.L_x_79:
[----:B------:R-:W-:Y:S01]  /*1de0*/  UMOV UR4, URZ ;  /* 0x000000ff00047c82 */ /* 0x000fe20008000000 */
[----:B------:R-:W-:Y:S05]  /*1df0*/  @!P0 BRA `(.L_x_59) ;  /* 0x00000004001c8947 */ /* 0x000fea0003800000 */
[----:B------:R-:W2:Y:S01]  /*1e00*/  LDCU UR29, c[0x0][0x3a0] ;  /* 0x00007400ff1d77ac */ /* 0x000ea20008000800 */
[----:B------:R-:W-:Y:S01]  /*1e10*/  UMOV UR9, 0x1 ;  /* 0x0000000100097882 */ /* 0x000fe20000000000 */
[----:B------:R-:W-:-:S05]  /*1e20*/  UMOV UR18, 0x40 ;  /* 0x0000004000127882 */ /* 0x000fca0000000000 */
.L_x_66:
[----:B------:R-:W-:Y:S01]  /*1e30*/  BAR.SYNC.DEFER_BLOCKING 0x0 ;  /* 0x0000000000007b1d */ /* 0x000fe20000010000 */
[----:B------:R-:W-:Y:S01]  /*1e40*/  ULEA UR28, UR9, UR8, 0x3 ;  /* 0x00000008091c7291 */ /* 0x000fe2000f8e18ff */
[----:B------:R-:W-:Y:S01]  /*1e50*/  @!P3 IMAD.MOV.U32 R2, RZ, RZ, 0x2000 ;  /* 0x00002000ff02b424 */ /* 0x000fe200078e00ff */
[----:B------:R-:W-:Y:S01]  /*1e60*/  ELECT P1, URZ, PT ;  /* 0x0000000000ff782f */ /* 0x000fe20003820000 */
[----:B------:R-:W-:-:S03]  /*1e70*/  ULEA UR16, UR9, UR8, 0xc ;  /* 0x0000000809107291 */ /* 0x000fc6000f8e60ff */
[----:B------:R-:W-:Y:S02]  /*1e80*/  ISETP.LT.U32.AND P1, PT, R20, 0x20, P1 ;  /* 0x000000201400780c */ /* 0x000fe40000f21070 */
[----:B------:R-:W-:Y:S01]  /*1e90*/  ELECT P0, URZ, PT ;  /* 0x0000000000ff782f */ /* 0x000fe20003800000 */
[----:B------:R-:W-:-:S03]  /*1ea0*/  UIADD3 UR12, UPT, UPT, UR16, 0x4000, URZ ;  /* 0x00004000100c7890 */ /* 0x000fc6000fffe0ff */
[----:B------:R-:W-:Y:S01]  /*1eb0*/  ISETP.LT.U32.AND P0, PT, R20, 0x20, P0 ;  /* 0x000000201400780c */ /* 0x000fe20000701070 */
[----:B------:R-:W-:Y:S01]  /*1ec0*/  UMOV UR15, UR18 ;  /* 0x00000012000f7c82 */ /* 0x000fe20008000000 */
[----:B------:R-:W-:-:S05]  /*1ed0*/  USHF.L.U32 UR5, UR4, 0x1f, URZ ;  /* 0x0000001f04057899 */ /* 0x000fca00080006ff */
[----:B------:R-:W-:Y:S01]  /*1ee0*/  VOTEU.ANY UP0, P1 ;  /* 0x0000000000ff7886 */ /* 0x000fe20000800100 */
[----:B------:R3:W-:Y:S01]  /*1ef0*/  @!P3 SYNCS.ARRIVE.TRANS64 RZ, [UR28+0x8000], R2 ;  /* 0x00800002ffffb9a7 */ /* 0x0007e2000800001c */
[----:B------:R4:W-:Y:S06]  /*1f00*/  MEMBAR.ALL.CTA ;  /* 0x0000000000007992 */ /* 0x0009ec0000008000 */
[----:B----4-:R-:W4:Y:S01]  /*1f10*/  FENCE.VIEW.ASYNC.S ;  /* 0x00000000000073c6 */ /* 0x010f220000000000 */
[----:B------:R-:W-:Y:S01]  /*1f20*/  @UP0 UIADD3 UR17, UPT, UPT, UR28, 0x8000, URZ ;  /* 0x000080001c110890 */ /* 0x000fe2000fffe0ff */
[----:B----4-:R-:W-:Y:S01]  /*1f30*/  VOTEU.ANY UP0, P1 ;  /* 0x0000000000ff7886 */ /* 0x010fe20000800100 */
[----:B------:R-:W-:Y:S01]  /*1f40*/  VOTEU.ANY UP1, P0 ;  /* 0x0000000000ff7886 */ /* 0x000fe20000020100 */
[----:B---3--:R-:W-:-:S04]  /*1f50*/  IMAD.U32 R2, RZ, RZ, UR5 ;  /* 0x00000005ff027e24 */ /* 0x008fc8000f8e00ff */
[----:B------:R-:W-:Y:S01]  /*1f60*/  @UP1 UIADD3 UR13, UPT, UPT, UR28, 0x8000, URZ ;  /* 0x000080001c0d1890 */ /* 0x000fe2000fffe0ff */
[----:B------:R-:W-:Y:S01]  /*1f70*/  VOTEU.ANY UP1, P0 ;  /* 0x0000000000ff7886 */ /* 0x000fe20000020100 */
[----:B------:R-:W-:Y:S06]  /*1f80*/  BAR.SYNC.DEFER_BLOCKING 0x0 ;  /* 0x0000000000007b1d */ /* 0x000fec0000010000 */
[----:B------:R3:W-:Y:S01]  /*1f90*/  @UP0 UTMALDG.2D [UR16], [UR24] ;  /* 0x00000010180005b4 */ /* 0x0007e20008008000 */
[----:B------:R-:W-:Y:S01]  /*1fa0*/  UISETP.NE.U32.AND UP0, UPT, UR22, URZ, UPT ;  /* 0x000000ff1600728c */ /* 0x000fe2000bf05070 */
[----:B------:R-:W-:Y:S06]  /*1fb0*/  BAR.SYNC.DEFER_BLOCKING 0x0 ;  /* 0x0000000000007b1d */ /* 0x000fec0000010000 */
[----:B------:R3:W-:Y:S02]  /*1fc0*/  @UP1 UTMALDG.2D [UR12], [UR26] ;  /* 0x0000000c1a0015b4 */ /* 0x0007e40008008000 */
[----:B------:R-:W-:Y:S06]  /*1fd0*/  BAR.SYNC.DEFER_BLOCKING 0x0 ;  /* 0x0000000000007b1d */ /* 0x000fec0000010000 */
[----:B------:R-:W4:Y:S02]  /*1fe0*/  SYNCS.PHASECHK.TRANS64.TRYWAIT P0, [UR28+0x8000], R2 ;  /* 0x00800002ff0075a7 */ /* 0x000f24000800111c */
[----:B---34-:R-:W-:Y:S05]  /*1ff0*/  @!P0 BRA `(.L_x_63) ;  /* 0x0000000800688947 */ /* 0x018fea0003800000 */
.L_x_80:
[----:B------:R-:W-:Y:S05]  /*2000*/  BRA.U UP0, `(.L_x_64) ;  /* 0x00000001004c7547 */ /* 0x000fea000b800000 */
[----:B------:R-:W-:Y:S02]  /*2010*/  USHF.R.U32.HI UR10, URZ, 0x4, UR16 ;  /* 0x00000004ff0a7899 */ /* 0x000fe40008011610 */
[----:B------:R-:W-:Y:S02]  /*2020*/  USHF.R.U32.HI UR12, URZ, 0x4, UR12 ;  /* 0x00000004ff0c7899 */ /* 0x000fe4000801160c */
[----:B------:R-:W-:Y:S02]  /*2030*/  USGXT.U32 UR10, UR10, 0xe ;  /* 0x0000000e0a0a789a */ /* 0x000fe40008000000 */
[----:B------:R-:W-:Y:S02]  /*2040*/  USGXT.U32 UR12, UR12, 0xe ;  /* 0x0000000e0c0c789a */ /* 0x000fe40008000000 */
[----:B------:R-:W-:Y:S02]  /*2050*/  UIADD3 UR16, UP0, UPT, UR10, 0x2, URZ ;  /* 0x000000020a107890 */ /* 0x000fe4000ff1e0ff */
[----:B------:R-:W-:Y:S01]  /*2060*/  UIADD3 UR30, UP1, UPT, UR12, 0x80, URZ ;  /* 0x000000800c1e7890 */ /* 0x000fe2000ff3e0ff */
[----:B------:R-:W-:Y:S01]  /*2070*/  UMOV UR5, URZ ;  /* 0x000000ff00057c82 */ /* 0x000fe20008000000 */
[----:B------:R-:W-:Y:S01]  /*2080*/  UMOV UR6, URZ ;  /* 0x000000ff00067c82 */ /* 0x000fe20008000000 */
[----:B------:R-:W-:-:S02]  /*2090*/  UIADD3.X UR17, UPT, UPT, UR5, -0x7fffbfe0, URZ, UP0, !UPT ;  /* 0x8000402005117890 */ /* 0x000fc400087fe4ff */
[----:B------:R-:W-:Y:S01]  /*20a0*/  UIADD3.X UR31, UPT, UPT, UR6, -0x7fffbfe0, URZ, UP1, !UPT ;  /* 0x80004020061f7890 */ /* 0x000fe20008ffe4ff */
[----:B------:R-:W-:Y:S01]  /*20b0*/  UMOV UR32, 0x0 ;  /* 0x0000000000207882 */ /* 0x000fe20000000000 */
[----:B------:R-:W-:Y:S01]  /*20c0*/  UMOV UR33, 0x4110010 ;  /* 0x0411001000217882 */ /* 0x000fe20000000000 */
[----:B------:R-:W-:Y:S01]  /*20d0*/  UMOV UR11, 0x80004020 ;  /* 0x80004020000b7882 */ /* 0x000fe20000000000 */
[----:B------:R-:W-:Y:S01]  /*20e0*/  UMOV UR13, 0x80004020 ;  /* 0x80004020000d7882 */ /* 0x000fe20000000000 */
[----:B------:R-:W-:Y:S01]  /*20f0*/  UMOV UR6, 0x0 ;  /* 0x0000000000067882 */ /* 0x000fe20000000000 */
[----:B------:R-:W-:Y:S01]  /*2100*/  UMOV UR7, 0x4110010 ;  /* 0x0411001000077882 */ /* 0x000fe20000000000 */
[----:B------:R3:W-:Y:S02]  /*2110*/  UTCQMMA gdesc[UR10], gdesc[UR12], tmem[UR23], tmem[UR32], idesc[UR33], UPT ;  /* 0x00ff200c0a0075ea */ /* 0x0007e4000b800317 */
[----:B------:R3:W-:Y:S01]  /*2120*/  UTCQMMA gdesc[UR16], gdesc[UR30], tmem[UR23], tmem[UR6], idesc[UR7], UPT ;  /* 0x00ff061e100075ea */ /* 0x0007e2000b800317 */
[----:B------:R-:W-:-:S02]  /*2130*/  NOP ;  /* 0x0000000000007918 */ /* 0x000fc40000000000 */
.L_x_64:
[----:B------:R-:W-:Y:S01]  /*2140*/  ELECT P0, URZ, PT ;  /* 0x0000000000ff782f */ /* 0x000fe20003800000 */
[----:B---3--:R-:W-:-:S03]  /*2150*/  UIADD3 UR6, UPT, UPT, UR28, 0x8020, URZ ;  /* 0x000080201c067890 */ /* 0x008fc6000fffe0ff */
[----:B------:R-:W-:Y:S01]  /*2160*/  ISETP.LT.U32.AND P0, PT, R20, 0x20, P0 ;  /* 0x000000201400780c */ /* 0x000fe20000701070 */
[----:B------:R-:W-:-:S12]  /*2170*/  UMOV UR7, URZ ;  /* 0x000000ff00077c82 */ /* 0x000fd80008000000 */
[----:B------:R-:W-:Y:S01]  /*2180*/  VOTEU.ANY UP0, P0 ;  /* 0x0000000000ff7886 */ /* 0x000fe20000000100 */
[----:B------:R-:W-:-:S04]  /*2190*/  VOTEU.ANY UP1, P0 ;  /* 0x0000000000ff7886 */ /* 0x000fc80000020100 */
[----:B------:R-:W-:Y:S02]  /*21a0*/  @UP0 UMOV UR6, UR6 ;  /* 0x0000000600060c82 */ /* 0x000fe40008000000 */
[----:B------:R3:W-:Y:S01]  /*21b0*/  @UP1 UTCBAR [UR6], URZ ;  /* 0x000000ff060013e9 */ /* 0x0007e200080000ff */
[----:B------:R-:W-:Y:S06]  /*21c0*/  BAR.SYNC.DEFER_BLOCKING 0x0 ;  /* 0x0000000000007b1d */ /* 0x000fec0000010000 */
[----:B------:R-:W4:Y:S02]  /*21d0*/  SYNCS.PHASECHK.TRANS64.TRYWAIT P0, [UR28+0x8020], R2 ;  /* 0x00802002ff0075a7 */ /* 0x000f24000800111c */
[----:B---34-:R-:W-:Y:S05]  /*21e0*/  @!P0 BRA `(.L_x_65) ;  /* 0x0000000400f88947 */ /* 0x018fea0003800000 */
.L_x_81:
[----:B------:R-:W-:Y:S02]  /*21f0*/  UIADD3 UR9, UPT, UPT, UR9, 0x1, URZ ;  /* 0x0000000109097890 */ /* 0x000fe4000fffe0ff */
[----:B------:R-:W-:Y:S02]  /*2200*/  UIADD3 UR18, UPT, UPT, UR18, 0x40, URZ ;  /* 0x0000004012127890 */ /* 0x000fe4000fffe0ff */
[----:B------:R-:W-:-:S04]  /*2210*/  UISETP.NE.U32.AND UP0, UPT, UR9, 0x4, UPT ;  /* 0x000000040900788c */ /* 0x000fc8000bf05070 */
[----:B------:R-:W-:Y:S02]  /*2220*/  USEL UR5, URZ, 0x1, UP0 ;  /* 0x00000001ff057887 */ /* 0x000fe40008000000 */
[----:B------:R-:W-:Y:S02]  /*2230*/  USEL UR9, UR9, URZ, UP0 ;  /* 0x000000ff09097287 */ /* 0x000fe40008000000 */
[----:B--2---:R-:W-:Y:S02]  /*2240*/  UISETP.GE.AND UP0, UPT, UR18, UR29, UPT ;  /* 0x0000001d1200728c */ /* 0x004fe4000bf06270 */
[----:B------:R-:W-:-:S07]  /*2250*/  ULOP3.LUT UR4, UR4, UR5, URZ, 0x3c, !UPT ;  /* 0x0000000504047292 */ /* 0x000fce000f8e3cff */
[----:B------:R-:W-:Y:S05]  /*2260*/  BRA.U !UP0, `(.L_x_66) ;  /* 0xfffffff908f07547 */ /* 0x000fea000b83ffff */
.L_x_59:
[----:B---34-:R-:W-:Y:S06]  /*2270*/  BAR.SYNC.DEFER_BLOCKING 0x0 ;  /* 0x0000000000007b1d */ /* 0x018fec0000010000 */
[----:B------:R-:W-:Y:S04]  /*2280*/  BSSY.RECONVERGENT B3, `(.L_x_67) ;  /* 0x0000004000037945 */ /* 0x000fe80003800200 */
[----:B------:R-:W-:Y:S05]  /*2290*/  @P3 BRA `(.L_x_68) ;  /* 0x0000000000083947 */ /* 0x000fea0003800000 */
[----:B------:R-:W2:Y:S02]  /*22a0*/  SYNCS.CCTL.IV [UR8+0x8000] ;  /* 0x00800000ff0079b1 */ /* 0x000ea40008000008 */
[----:B--2---:R-:W2:Y:S02]  /*22b0*/  SYNCS.CCTL.IV [UR8+0x8020] ;  /* 0x00802000ff0079b1 */ /* 0x004ea40008000008 */
.L_x_68:
[----:B------:R-:W-:Y:S05]  /*22c0*/  BSYNC.RECONVERGENT B3 ;  /* 0x0000000000037941 */ /* 0x000fea0003800200 */
.L_x_67:
[----:B--2---:R-:W-:Y:S06]  /*22d0*/  BAR.SYNC.DEFER_BLOCKING 0x0 ;  /* 0x0000000000007b1d */ /* 0x004fec0000010000 */
[----:B------:R-:W-:Y:S04]  /*22e0*/  BSSY.RECONVERGENT B3, `(.L_x_69) ;  /* 0x0000004000037945 */ /* 0x000fe80003800200 */
[----:B------:R-:W-:Y:S05]  /*22f0*/  @P3 BRA `(.L_x_70) ;  /* 0x0000000000083947 */ /* 0x000fea0003800000 */
[----:B------:R-:W2:Y:S02]  /*2300*/  SYNCS.CCTL.IV [UR8+0x8008] ;  /* 0x00800800ff0079b1 */ /* 0x000ea40008000008 */
[----:B--2---:R-:W2:Y:S02]  /*2310*/  SYNCS.CCTL.IV [UR8+0x8028] ;  /* 0x00802800ff0079b1 */ /* 0x004ea40008000008 */
.L_x_70:
[----:B------:R-:W-:Y:S05]  /*2320*/  BSYNC.RECONVERGENT B3 ;  /* 0x0000000000037941 */ /* 0x000fea0003800200 */
.L_x_69:
[----:B--2---:R-:W-:Y:S06]  /*2330*/  BAR.SYNC.DEFER_BLOCKING 0x0 ;  /* 0x0000000000007b1d */ /* 0x004fec0000010000 */
[----:B------:R-:W-:Y:S04]  /*2340*/  BSSY.RECONVERGENT B3, `(.L_x_71) ;  /* 0x0000004000037945 */ /* 0x000fe80003800200 */
[----:B------:R-:W-:Y:S05]  /*2350*/  @P3 BRA `(.L_x_72) ;  /* 0x0000000000083947 */ /* 0x000fea0003800000 */
[----:B------:R-:W2:Y:S02]  /*2360*/  SYNCS.CCTL.IV [UR8+0x8010] ;  /* 0x00801000ff0079b1 */ /* 0x000ea40008000008 */
[----:B--2---:R-:W2:Y:S02]  /*2370*/  SYNCS.CCTL.IV [UR8+0x8030] ;  /* 0x00803000ff0079b1 */ /* 0x004ea40008000008 */
.L_x_72:
[----:B------:R-:W-:Y:S05]  /*2380*/  BSYNC.RECONVERGENT B3 ;  /* 0x0000000000037941 */ /* 0x000fea0003800200 */
.L_x_71:
[----:B--2---:R-:W-:Y:S06]  /*2390*/  BAR.SYNC.DEFER_BLOCKING 0x0 ;  /* 0x0000000000007b1d */ /* 0x004fec0000010000 */
[----:B------:R-:W-:Y:S04]  /*23a0*/  BSSY.RECONVERGENT B3, `(.L_x_73) ;  /* 0x0000004000037945 */ /* 0x000fe80003800200 */
[----:B------:R-:W-:Y:S05]  /*23b0*/  @P3 BRA `(.L_x_74) ;  /* 0x0000000000083947 */ /* 0x000fea0003800000 */
[----:B------:R-:W2:Y:S02]  /*23c0*/  SYNCS.CCTL.IV [UR8+0x8018] ;  /* 0x00801800ff0079b1 */ /* 0x000ea40008000008 */
[----:B--2---:R-:W2:Y:S02]  /*23d0*/  SYNCS.CCTL.IV [UR8+0x8038] ;  /* 0x00803800ff0079b1 */ /* 0x004ea40008000008 */
.L_x_74:
[----:B------:R-:W-:Y:S05]  /*23e0*/  BSYNC.RECONVERGENT B3 ;  /* 0x0000000000037941 */ /* 0x000fea0003800200 */
.L_x_73:
[----:B------:R-:W-:Y:S01]  /*23f0*/  USHF.L.U32 UR4, UR22, 0x15, URZ ;  /* 0x0000001516047899 */ /* 0x000fe200080006ff */
[----:B------:R-:W-:Y:S01]  /*2400*/  SHF.R.U32.HI R21, RZ, 0x2, R0 ;  /* 0x00000002ff157819 */ /* 0x000fe20000011600 */
[----:B------:R-:W-:Y:S01]  /*2410*/  USHF.L.U32 UR22, UR22, 0x3, URZ ;  /* 0x0000000316167899 */ /* 0x000fe200080006ff */
[C---:B------:R-:W-:Y:S01]  /*2420*/  IMAD.SHL.U32 R2, R0.reuse, 0x20, RZ ;  /* 0x0000002000027824 */ /* 0x040fe200078e00ff */
[----:B------:R-:W-:Y:S01]  /*2430*/  ULOP3.LUT UR4, UR4, 0x600000, URZ, 0xc0, !UPT ;  /* 0x0060000004047892 */ /* 0x000fe2000f8ec0ff */
[----:B------:R-:W-:Y:S01]  /*2440*/  LOP3.LUT R21, R21, 0x20, RZ, 0xc0, !PT ;  /* 0x0000002015157812 */ /* 0x000fe200078ec0ff */
[----:B------:R-:W-:Y:S01]  /*2450*/  ULOP3.LUT UR22, UR22, 0x20, URZ, 0xc0, !UPT ;  /* 0x0000002016167892 */ /* 0x000fe2000f8ec0ff */
[----:B------:R-:W-:Y:S01]  /*2460*/  IMAD.SHL.U32 R3, R0, 0x8, RZ ;  /* 0x0000000800037824 */ /* 0x000fe200078e00ff */
[----:B------:R-:W-:Y:S02]  /*2470*/  LOP3.LUT R2, R2, 0xc00, RZ, 0xc0, !PT ;  /* 0x00000c0002027812 */ /* 0x000fe400078ec0ff */
[----:B------:R-:W-:-:S02]  /*2480*/  ELECT P0, URZ, PT ;  /* 0x0000000000ff782f */ /* 0x000fc40003800000 */
[----:B------:R-:W-:Y:S01]  /*2490*/  LOP3.LUT R21, R21, 0x10, R0, 0xf8, !PT ;  /* 0x0000001015157812 */ /* 0x000fe200078ef800 */
[----:B------:R-:W-:Y:S01]  /*24a0*/  UIADD3 UR4, UPT, UPT, UR22, UR4, UR23 ;  /* 0x0000000416047290 */ /* 0x000fe2000fffe017 */
[----:B------:R-:W-:Y:S01]  /*24b0*/  IMAD.SHL.U32 R0, R0, 0x40, RZ ;  /* 0x0000004000007824 */ /* 0x000fe200078e00ff */
[----:B------:R-:W-:Y:S01]  /*24c0*/  LOP3.LUT R2, R2, 0x30, R3, 0xf8, !PT ;  /* 0x0000003002027812 */ /* 0x000fe200078ef803 */
[----:B------:R-:W-:Y:S01]  /*24d0*/  UMOV UR9, UR14 ;  /* 0x0000000e00097c82 */ /* 0x000fe20008000000 */
[----:B------:R-:W-:Y:S01]  /*24e0*/  ISETP.LT.U32.AND P0, PT, R20, 0x20, P0 ;  /* 0x000000201400780c */ /* 0x000fe20000701070 */
[----:B------:R-:W-:Y:S01]  /*24f0*/  UMOV UR10, UR19 ;  /* 0x00000013000a7c82 */ /* 0x000fe20008000000 */
[----:B------:R-:W-:Y:S02]  /*2500*/  LOP3.LUT R21, R2, R21, RZ, 0x3c, !PT ;  /* 0x0000001502157212 */ /* 0x000fe400078e3cff */
[----:B------:R-:W-:Y:S01]  /*2510*/  LOP3.LUT R0, R0, 0x3c0, RZ, 0xc0, !PT ;  /* 0x000003c000007812 */ /* 0x000fe200078ec0ff */
[----:B-----5:R-:W-:Y:S01]  /*2520*/  LDTM.16dp32bit_t0_t15.x16 R4, tmem[UR4] ;  /* 0x00000004000479ee */ /* 0x020fe20008a00000 */
[----:B------:R-:W3:Y:S01]  /*2530*/  LDTM.16dp32bit_t16_t31.x16 R4, tmem[UR4+0x10] ;  /* 0x00001004000479ee */ /* 0x000ee20008a20000 */
[----:B------:R-:W-:Y:S01]  /*2540*/  NOP ;  /* 0x0000000000007918 */ /* 0x000fe20000000000 */
[----:B------:R-:W-:-:S05]  /*2550*/  IADD3 R0, PT, PT, R21, UR8, R0 ;  /* 0x0000000815007c10 */ /* 0x000fca000fffe000 */
[----:B---3--:R-:W-:Y:S01]  /*2560*/  VOTEU.ANY UP1, P0 ;  /* 0x0000000000ff7886 */ /* 0x008fe20000020100 */
[----:B------:R-:W-:Y:S01]  /*2570*/  VOTEU.ANY UP0, P0 ;  /* 0x0000000000ff7886 */ /* 0x000fe20000000100 */
[----:B------:R-:W-:Y:S02]  /*2580*/  F2FP.SATFINITE.E4M3.F32.PACK_AB_MERGE_C R6, R7, R6, RZ ;  /* 0x000000060706723e */ /* 0x000fe400048070ff */
[----:B------:R-:W-:Y:S02]  /*2590*/  F2FP.SATFINITE.E4M3.F32.PACK_AB_MERGE_C R10, R11, R10, RZ ;  /* 0x0000000a0b0a723e */ /* 0x000fe400048070ff */
[----:B------:R-:W-:Y:S02]  /*25a0*/  F2FP.SATFINITE.E4M3.F32.PACK_AB_MERGE_C R14, R15, R14, RZ ;  /* 0x0000000e0f0e723e */ /* 0x000fe400048070ff */
[----:B------:R-:W-:Y:S02]  /*25b0*/  F2FP.SATFINITE.E4M3.F32.PACK_AB_MERGE_C R18, R19, R18, RZ ;  /* 0x000000121312723e */ /* 0x000fe400048070ff */
[----:B------:R-:W-:-:S02]  /*25c0*/  F2FP.SATFINITE.E4M3.F32.PACK_AB_MERGE_C R4, R5, R4, R6 ;  /* 0x000000040504723e */ /* 0x000fc40004807006 */
[----:B------:R-:W-:Y:S02]  /*25d0*/  F2FP.SATFINITE.E4M3.F32.PACK_AB_MERGE_C R5, R9, R8, R10 ;  /* 0x000000080905723e */ /* 0x000fe4000480700a */
[----:B------:R-:W-:Y:S02]  /*25e0*/  F2FP.SATFINITE.E4M3.F32.PACK_AB_MERGE_C R6, R13, R12, R14 ;  /* 0x0000000c0d06723e */ /* 0x000fe4000480700e */
[----:B------:R-:W-:-:S05]  /*25f0*/  F2FP.SATFINITE.E4M3.F32.PACK_AB_MERGE_C R7, R17, R16, R18 ;  /* 0x000000101107723e */ /* 0x000fca0004807012 */
[----:B--2---:R2:W-:Y:S01]  /*2600*/  STS.128 [R0], R4 ;  /* 0x0000000400007388 */ /* 0x0045e20000000c00 */
[----:B------:R3:W-:Y:S06]  /*2610*/  MEMBAR.ALL.CTA ;  /* 0x0000000000007992 */ /* 0x0007ec0000008000 */
[----:B---3--:R-:W3:Y:S02]  /*2620*/  FENCE.VIEW.ASYNC.S ;  /* 0x00000000000073c6 */ /* 0x008ee40000000000 */
[----:B---3--:R-:W-:Y:S06]  /*2630*/  BAR.SYNC.DEFER_BLOCKING 0x0 ;  /* 0x0000000000007b1d */ /* 0x008fec0000010000 */
[----:B------:R2:W-:Y:S01]  /*2640*/  @UP1 UTMASTG.2D [UR8], [UR20] ;  /* 0x00000008140013b5 */ /* 0x0005e20008008000 */
[----:B------:R0:W-:Y:S01]  /*2650*/  UTMACMDFLUSH ;  /* 0x00000000000079b7 */ /* 0x0001e20000000000 */
[----:B------:R-:W-:-:S04]  /*2660*/  DEPBAR.LE SB0, 0x0 ;  /* 0x000080000000791a */ /* 0x000fc80000000000 */
[----:B------:R-:W-:Y:S08]  /*2670*/  BAR.SYNC.DEFER_BLOCKING 0x0 ;  /* 0x0000000000007b1d */ /* 0x000ff00000010000 */
[----:B------:R-:W-:Y:S06]  /*2680*/  BAR.SYNC.DEFER_BLOCKING 0x0 ;  /* 0x0000000000007b1d */ /* 0x000fec0000010000 */
[----:B--2---:R-:W-:Y:S05]  /*2690*/  @P2 BRA `(.L_x_75) ;  /* 0x0000000000a02947 */ /* 0x004fea0003800000 */
[----:B------:R-:W2:Y:S01]  /*26a0*/  S2UR UR5, SR_CgaCtaId ;  /* 0x00000000000579c3 */ /* 0x000ea20000008800 */
[----:B------:R-:W-:Y:S01]  /*26b0*/  NOP ;  /* 0x0000000000007918 */ /* 0x000fe20000000000 */
[----:B------:R-:W-:Y:S01]  /*26c0*/  UMOV UR4, 0x50 ;  /* 0x0000005000047882 */ /* 0x000fe20000000000 */
[----:B------:R-:W-:Y:S02]  /*26d0*/  IMAD.U32 R0, RZ, RZ, UR23 ;  /* 0x00000017ff007e24 */ /* 0x000fe4000f8e00ff */
[----:B------:R-:W-:Y:S02]  /*26e0*/  IMAD.MOV.U32 R3, RZ, RZ, 0x3 ;  /* 0x00000003ff037424 */ /* 0x000fe400078e00ff */
[----:B------:R-:W-:Y:S01]  /*26f0*/  IMAD.MOV.U32 R7, RZ, RZ, 0x1 ;  /* 0x00000001ff077424 */ /* 0x000fe200078e00ff */
[----:B------:R-:W-:-:S04]  /*2700*/  LOP3.LUT R0, R0, 0xffff, RZ, 0xc0, !PT ;  /* 0x0000ffff00007812 */ /* 0x000fc800078ec0ff */
[----:B------:R-:W-:-:S05]  /*2710*/  SHF.R.U32.HI R0, RZ, 0x5, R0 ;  /* 0x00000005ff007819 */ /* 0x000fca0000011600 */
[----:B------:R-:W-:Y:S01]  /*2720*/  VIADD R2, R0, 0x10 ;  /* 0x0000001000027836 */ /* 0x000fe20000000000 */
[----:B------:R-:W-:Y:S01]  /*2730*/  SHF.L.U32 R0, R3, R0, RZ ;  /* 0x0000000003007219 */ /* 0x000fe200000006ff */
[----:B--2---:R-:W-:-:S03]  /*2740*/  ULEA UR6, UR5, UR4, 0x18 ;  /* 0x0000000405067291 */ /* 0x004fc6000f8ec0ff */
[----:B------:R-:W-:-:S04]  /*2750*/  SHF.L.U32 R3, R7, R2, RZ ;  /* 0x0000000207037219 */ /* 0x000fc800000006ff */
[----:B------:R-:W-:Y:S02]  /*2760*/  LOP3.LUT R0, R3, R0, RZ, 0xfc, !PT ;  /* 0x0000000003007212 */ /* 0x000fe400078efcff */
[----:B------:R-:W2:Y:S02]  /*2770*/  LDS R5, [UR6] ;  /* 0x00000006ff057984 */ /* 0x000ea40008000800 */
[C---:B------:R-:W-:Y:S02]  /*2780*/  LOP3.LUT R2, R0.reuse, 0xffff, RZ, 0xc0, !PT ;  /* 0x0000ffff00027812 */ /* 0x040fe400078ec0ff */
[----:B--2---:R-:W-:-:S04]  /*2790*/  LOP3.LUT R3, R0, 0xffff, R5, 0x80, !PT ;  /* 0x0000ffff00037812 */ /* 0x004fc800078e8005 */
[----:B------:R-:W-:-:S13]  /*27a0*/  ISETP.NE.AND P0, PT, R3, R2, PT ;  /* 0x000000020300720c */ /* 0x000fda0003f05270 */
[----:B------:R-:W-:Y:S05]  /*27b0*/  @P0 BRA `(.L_x_76) ;  /* 0x0000000000500947 */ /* 0x000fea0003800000 */
[----:B------:R-:W-:Y:S02]  /*27c0*/  SHF.R.U32.HI R5, RZ, 0x10, R5 ;  /* 0x00000010ff057819 */ /* 0x000fe40000011605 */
[----:B------:R-:W-:-:S04]  /*27d0*/  SHF.R.U32.HI R2, RZ, 0x10, R0 ;  /* 0x00000010ff027819 */ /* 0x000fc80000011600 */
[----:B------:R-:W-:-:S04]  /*27e0*/  LOP3.LUT R5, R5, R2, RZ, 0xc0, !PT ;  /* 0x0000000205057212 */ /* 0x000fc800078ec0ff */
[----:B------:R-:W-:-:S13]  /*27f0*/  ISETP.NE.AND P0, PT, R5, R2, PT ;  /* 0x000000020500720c */ /* 0x000fda0003f05270 */
[----:B------:R-:W-:Y:S05]  /*2800*/  @P0 BRA `(.L_x_77) ;  /* 0x0000000000300947 */ /* 0x000fea0003800000 */
[----:B------:R-:W-:Y:S01]  /*2810*/  R2UR UR4, R0 ;  /* 0x00000000000472ca */ /* 0x000fe200000e0000 */
[----:B------:R-:W-:Y:S01]  /*2820*/  VOTEU.ANY UR5, UPT, PT ;  /* 0x0000000000057886 */ /* 0x000fe200038e0100 */
[----:B------:R-:W2:Y:S01]  /*2830*/  S2R R0, SR_LANEID ;  /* 0x0000000000007919 */ /* 0x000ea20000000000 */
[----:B------:R-:W-:-:S10]  /*2840*/  UFLO.U32 UR5, UR5 ;  /* 0x00000005000572bd */ /* 0x000fd400080e0000 */
[----:B------:R-:W-:-:S06]  /*2850*/  ULOP3.LUT UR4, URZ, UR4, URZ, 0x33, !UPT ;  /* 0x00000004ff047292 */ /* 0x000fcc000f8e33ff */
[----:B------:R-:W-:-:S04]  /*2860*/  IMAD.U32 R2, RZ, RZ, UR4 ;  /* 0x00000004ff027e24 */ /* 0x000fc8000f8e00ff */
[----:B------:R-:W3:Y:S02]  /*2870*/  REDUX UR7, R2 ;  /* 0x00000000020773c4 */ /* 0x000ee40000000000 */
[----:B------:R4:W-:Y:S01]  /*2880*/  UTCATOMSWS.AND URZ, UR4 ;  /* 0x0000000400ff79e3 */ /* 0x0009e20008000000 */
[----:B--2---:R-:W-:Y:S01]  /*2890*/  ISETP.EQ.U32.AND P0, PT, R0, UR5, PT ;  /* 0x0000000500007c0c */ /* 0x004fe2000bf02070 */
[----:B---3--:R-:W-:-:S12]  /*28a0*/  IMAD.U32 R0, RZ, RZ, UR7 ;  /* 0x00000007ff007e24 */ /* 0x008fd8000f8e00ff */
[----:B------:R4:W-:Y:S01]  /*28b0*/  @P0 ATOMS.AND RZ, [UR6], R0 ;  /* 0x00000000ffff098c */ /* 0x0009e2000a800006 */
[----:B------:R-:W-:Y:S05]  /*28c0*/  BRA `(.L_x_75) ;  /* 0x0000000000147947 */ /* 0x000fea0003800000 */
.L_x_77:
[----:B------:R-:W-:-:S07]  /*28d0*/  MOV R2, 0x28f0 ;  /* 0x000028f000027802 */ /* 0x000fce0000000f00 */
[----:B-1----:R-:W-:Y:S05]  /*28e0*/  CALL.REL.NOINC `($__internal_0_$__cuda_sm10x_tcgen05_guardrail_trap_col_being_dealloced_not_returned_by_alloc) ;  /* 0x0000000000447944 */ /* 0x002fea0003c00000 */
[----:B------:R-:W-:Y:S05]  /*28f0*/  BRA `(.L_x_75) ;  /* 0x0000000000087947 */ /* 0x000fea0003800000 */
.L_x_76:
[----:B------:R-:W-:-:S07]  /*2900*/  MOV R2, 0x2920 ;  /* 0x0000292000027802 */ /* 0x000fce0000000f00 */
[----:B-1----:R-:W-:Y:S05]  /*2910*/  CALL.REL.NOINC `($__internal_2_$__cuda_sm10x_tcgen05_guardrail_trap_unallocated_columns_being_dealloced) ;  /* 0x0000000000507944 */ /* 0x002fea0003c00000 */
.L_x_75:
[----:B------:R-:W-:Y:S01]  /*2920*/  NOP ;  /* 0x0000000000007918 */ /* 0x000fe20000000000 */
[----:B----4-:R-:W-:Y:S05]  /*2930*/  EXIT ;  /* 0x000000000000794d */ /* 0x010fea0003800000 */
.L_x_60:
[----:B------:R-:W2:Y:S02]  /*2940*/  SYNCS.PHASECHK.TRANS64.TRYWAIT P0, [UR8+0x8000], RZ ;  /* 0x008000ffff0075a7 */ /* 0x000ea40008001108 */
[----:B--2---:R-:W-:Y:S05]  /*2950*/  @!P0 BRA `(.L_x_60) ;  /* 0xfffffffc00f88947 */ /* 0x004fea000383ffff */
[----:B------:R-:W-:Y:S05]  /*2960*/  BRA `(.L_x_78) ;  /* 0xfffffff000947947 */ /* 0x000fea000383ffff */
.L_x_62:
[----:B------:R-:W2:Y:S02]  /*2970*/  SYNCS.PHASECHK.TRANS64.TRYWAIT P1, [UR8+0x8020], RZ ;  /* 0x008020ffff0075a7 */ /* 0x000ea40008021108 */
[----:B--2---:R-:W-:Y:S05]  /*2980*/  @!P1 BRA `(.L_x_62) ;  /* 0xfffffffc00f89947 */ /* 0x004fea000383ffff */
[----:B------:R-:W-:Y:S05]  /*2990*/  BRA `(.L_x_79) ;  /* 0xfffffff400107947 */ /* 0x000fea000383ffff */
.L_x_63:
[----:B------:R-:W3:Y:S02]  /*29a0*/  SYNCS.PHASECHK.TRANS64.TRYWAIT P0, [UR28+0x8000], R2 ;  /* 0x00800002ff0075a7 */ /* 0x000ee4000800111c */
[----:B---3--:R-:W-:Y:S05]  /*29b0*/  @!P0 BRA `(.L_x_63) ;  /* 0xfffffffc00f88947 */ /* 0x008fea000383ffff */
[----:B------:R-:W-:Y:S05]  /*29c0*/  BRA `(.L_x_80) ;  /* 0xfffffff4008c7947 */ /* 0x000fea000383ffff */
.L_x_65:
[----:B------:R-:W3:Y:S02]  /*29d0*/  SYNCS.PHASECHK.TRANS64.TRYWAIT P0, [UR28+0x8020], R2 ;  /* 0x00802002ff0075a7 */ /* 0x000ee4000800111c */
[----:B---3--:R-:W-:Y:S05]  /*29e0*/  @!P0 BRA `(.L_x_65) ;  /* 0xfffffffc00f88947 */ /* 0x008fea000383ffff */
[----:B------:R-:W-:Y:S05]  /*29f0*/  BRA `(.L_x_81) ;  /* 0xfffffff400fc7947 */ /* 0x000fea000383ffff */
        .weak           $__internal_0_$__cuda_sm10x_tcgen05_guardrail_trap_col_being_dealloced_not_returned_by_alloc
        .type           $__internal_0_$__cuda_sm10x_tcgen05_guardrail_trap_col_being_dealloced_not_returned_by_alloc,@function
        .size           $__internal_0_$__cuda_sm10x_tcgen05_guardrail_trap_col_being_dealloced_not_returned_by_alloc,($__internal_1_$__cuda_sm10x_tcgen05_guardrail_trap_phase_invalid_during_alloc - $__internal_0_$__cuda_sm10x_tcgen05_guardrail_trap_col_being_dealloced_not_returned_by_alloc)
$__internal_0_$__cuda_sm10x_tcgen05_guardrail_trap_col_being_dealloced_not_returned_by_alloc:
[----:B------:R-:W-:Y:S05]  /*2a00*/  BPT.TRAP 0x1 ;  /* 0x000000040000795c */ /* 0x000fea0000300000 */
[----:B------:R-:W-:-:S04]  /*2a10*/  IMAD.MOV.U32 R3, RZ, RZ, 0x0 ;  /* 0x00000000ff037424 */ /* 0x000fc800078e00ff */
[----:B------:R-:W-:Y:S05]  /*2a20*/  RET.REL.NODEC R2 `(gluon_tcgen05) ;  /* 0xffffffd402747950 */ /* 0x000fea0003c3ffff */
        .weak           $__internal_1_$__cuda_sm10x_tcgen05_guardrail_trap_phase_invalid_during_alloc
        .type           $__internal_1_$__cuda_sm10x_tcgen05_guardrail_trap_phase_invalid_during_alloc,@function
        .size           $__internal_1_$__cuda_sm10x_tcgen05_guardrail_trap_phase_invalid_during_alloc,($__internal_2_$__cuda_sm10x_tcgen05_guardrail_trap_unallocated_columns_being_dealloced - $__internal_1_$__cuda_sm10x_tcgen05_guardrail_trap_phase_invalid_during_alloc)
$__internal_1_$__cuda_sm10x_tcgen05_guardrail_trap_phase_invalid_during_alloc:
[----:B------:R-:W-:Y:S05]  /*2a30*/  BPT.TRAP 0x1 ;  /* 0x000000040000795c */ /* 0x000fea0000300000 */
[----:B------:R-:W-:-:S04]  /*2a40*/  IMAD.MOV.U32 R3, RZ, RZ, 0x0 ;  /* 0x00000000ff037424 */ /* 0x000fc800078e00ff */
[----:B------:R-:W-:Y:S05]  /*2a50*/  RET.REL.NODEC R2 `(gluon_tcgen05) ;  /* 0xffffffd402687950 */ /* 0x000fea0003c3ffff */
        .weak           $__internal_2_$__cuda_sm10x_tcgen05_guardrail_trap_unallocated_columns_being_dealloced
        .type           $__internal_2_$__cuda_sm10x_tcgen05_guardrail_trap_unallocated_columns_being_dealloced,@function
        .size           $__internal_2_$__cuda_sm10x_tcgen05_guardrail_trap_unallocated_columns_being_dealloced,(.L_x_85 - $__internal_2_$__cuda_sm10x_tcgen05_guardrail_trap_unallocated_columns_being_dealloced)
$__internal_2_$__cuda_sm10x_tcgen05_guardrail_trap_unallocated_columns_being_dealloced:
[----:B------:R-:W-:Y:S05]  /*2a60*/  BPT.TRAP 0x1 ;  /* 0x000000040000795c */ /* 0x000fea0000300000 */
[----:B------:R-:W-:-:S04]  /*2a70*/  IMAD.MOV.U32 R3, RZ, RZ, 0x0 ;  /* 0x00000000ff037424 */ /* 0x000fc800078e00ff */
[----:B------:R-:W-:Y:S05]  /*2a80*/  RET.REL.NODEC R2 `(gluon_tcgen05) ;  /* 0xffffffd4025c7950 */ /* 0x000fea0003c3ffff */
.L_x_82:
[----:B------:R-:W-:-:S00]  /*2a90*/  BRA `(.L_x_82) ;  /* 0xfffffffc00fc7947 */ /* 0x000fc0000383ffff */
[----:B------:R-:W-:-:S00]  /*2aa0*/  NOP ;  /* 0x0000000000007918 */ /* 0x000fc00000000000 */
        /* <DEDUP_REMOVED lines=13> */
.L_x_85:


//--------------------- .nv.shared.gluon_tcgen05  --------------------------
	.section	.nv.shared.gluon_tcgen05,"aw",@nobits
	.sectionflags	@""
	.align	16
	.zero		1024


//--------------------- .nv.shared.reserved.0     --------------------------
	.section	.nv.shared.reserved.0,"aw",@nobits
	.align	8
	.weak		__nv_reservedSMEM_offset_0_alias
	.size		__nv_reservedSMEM_offset_0_alias, 0, 64
	.other		__nv_reservedSMEM_offset_0_alias,@"STO_CUDA_RESERVED_SHARED STV_DEFAULT"
__nv_reservedSMEM_offset_0_alias:
	.zero		0
.nv.shared.reserved.0:
	.zero		64
	.weak		__nv_reservedSMEM_allocation_phase
	.type		__nv_reservedSMEM_allocation_phase,@object
	.size		__nv_reservedSMEM_allocation_phase,(.L_0 - __nv_reservedSMEM_allocation_phase)
__nv_reservedSMEM_allocation_phase:
	.zero		1
.L_0:
	.zero		7
	.weak		__nv_reservedSMEM_devtool_atexit_pc
	.type		__nv_reservedSMEM_devtool_atexit_pc,@object
	.size		__nv_reservedSMEM_devtool_atexit_pc,(__nv_reservedSMEM_allocation_mask - __nv_reservedSMEM_devtool_atexit_pc)
__nv_reservedSMEM_devtool_atexit_pc:
	.zero		8
	.weak		__nv_reservedSMEM_allocation_mask
	.type		__nv_reservedSMEM_allocation_mask,@object
	.size		__nv_reservedSMEM_allocation_mask,(.L_2 - __nv_reservedSMEM_allocation_mask)
__nv_reservedSMEM_allocation_mask:
	.zero		4
.L_2:


//--------------------- .nv.constant0.gluon_tcgen05 --------------------------
	.section	.nv.constant0.gluon_tcgen05,"a",@progbits
	.sectionflags	@""
	.align	4
.nv.constant0.gluon_tcgen05:
	.zero		976


//--------------------- SYMBOLS --------------------------

	.type		.nv.reservedSmem.offset0,@object
	.size		.nv.reservedSmem.offset0,0x4
	.type		.nv.reservedSmem.cap,@object
	.size		.nv.reservedSmem.cap,0x4
